	.target	sm_90a

	.elftype	@"ET_EXEC"


//--------------------- .note.nv.tkinfo           --------------------------
	.section	.note.nv.tkinfo,"",@"SHT_NOTE"
	.sectionflags	@"SHF_NOTE_NV_TKINFO"
	.tkinfo
        /*0018*/ 	.word	0x00000002
        /*0030*/ 	.string	""
        /*0030*/ 	.string	"ptxas"
        /*0030*/ 	.string	"Cuda compilation tools, release 13.0, V13.0.88"
        /*0030*/ 	.string	"Build cuda_13.0.r13.0/compiler.36424714_0"
        /*0030*/ 	.string	"-arch sm_90a -m 64 "



//--------------------- .note.nv.cuinfo           --------------------------
	.section	.note.nv.cuinfo,"",@"SHT_NOTE"
	.sectionflags	@"SHF_NOTE_NV_CUINFO"
        /*0018*/ 	.short	0x0002
        /*001a*/ 	.short	0x005a
        /*001c*/ 	.short	0x0082
	.zero		2


//--------------------- .nv.info                  --------------------------
	.section	.nv.info,"",@"SHT_CUDA_INFO"
	.align	4


	//----- nvinfo : EIATTR_REGCOUNT
	.align		4
        /*0000*/ 	.byte	0x04, 0x2f
        /*0002*/ 	.short	(.L_12 - .L_11)
	.align		4
.L_11:
        /*0004*/ 	.word	index@(_ZN7cutlass13device_kernelINS_4gemm6kernel13GemmUniversalIN4cute5tupleIJiiiiEEENS1_10collective13CollectiveMmaINS1_37MainloopSm90TmaGmmaWarpSpecializedFP8ILi4ENS5_IJNS4_1CILi1EEESB_SB_EEENS1_35KernelTmaWarpSpecializedCooperativeEEENS5_IJNSA_ILi256EEESF_NSA_ILi128EEEEEENS_12float_e4m3_tENS5_IJlSB_lEEESI_SJ_NS4_8TiledMMAINS4_8MMA_AtomIJNS4_4SM904GMMA31MMA_64x256x32_F32E4M3E4M3_SS_TNILNSN_7ScaleInE1ELSP_1EEEEEENS4_6LayoutINS5_IJNSA_ILi2EEESB_SB_EEENS5_IJSB_NSA_ILi0EEESV_EEEEENS5_IJNS4_10UnderscoreESY_SY_EEEEENS4_13SM90_TMA_LOADENS4_14ComposedLayoutINS4_7SwizzleILi3ELi4ELi3EEENS4_18smem_ptr_flag_bitsILi8EEENSS_INS5_IJNSA_ILi8EEESG_EEENS5_IJSG_SB_EEEEEEEvNS4_8identityES11_S1B_vS1C_EENS_8epilogue10collective6detail29Sm90TmaWarpSpecializedAdapterINS1F_15DefaultEpilogueISI_SJ_SJ_NS1E_6thread17LinearCombinationISI_Li1EffLNS1J_9ScaleType4KindE0ELNS_15FloatRoundStyleE2ESI_EENS1_15EpilogueDefaultEEEEEvvEEEEvNT_6ParamsE)
        /*0008*/ 	.word	0x000000a8


	//----- nvinfo : EIATTR_FRAME_SIZE
	.align		4
.L_12:
        /*000c*/ 	.byte	0x04, 0x11
        /*000e*/ 	.short	(.L_14 - .L_13)
	.align		4
.L_13:
        /*0010*/ 	.word	index@(_ZN7cutlass13device_kernelINS_4gemm6kernel13GemmUniversalIN4cute5tupleIJiiiiEEENS1_10collective13CollectiveMmaINS1_37MainloopSm90TmaGmmaWarpSpecializedFP8ILi4ENS5_IJNS4_1CILi1EEESB_SB_EEENS1_35KernelTmaWarpSpecializedCooperativeEEENS5_IJNSA_ILi256EEESF_NSA_ILi128EEEEEENS_12float_e4m3_tENS5_IJlSB_lEEESI_SJ_NS4_8TiledMMAINS4_8MMA_AtomIJNS4_4SM904GMMA31MMA_64x256x32_F32E4M3E4M3_SS_TNILNSN_7ScaleInE1ELSP_1EEEEEENS4_6LayoutINS5_IJNSA_ILi2EEESB_SB_EEENS5_IJSB_NSA_ILi0EEESV_EEEEENS5_IJNS4_10UnderscoreESY_SY_EEEEENS4_13SM90_TMA_LOADENS4_14ComposedLayoutINS4_7SwizzleILi3ELi4ELi3EEENS4_18smem_ptr_flag_bitsILi8EEENSS_INS5_IJNSA_ILi8EEESG_EEENS5_IJSG_SB_EEEEEEEvNS4_8identityES11_S1B_vS1C_EENS_8epilogue10collective6detail29Sm90TmaWarpSpecializedAdapterINS1F_15DefaultEpilogueISI_SJ_SJ_NS1E_6thread17LinearCombinationISI_Li1EffLNS1J_9ScaleType4KindE0ELNS_15FloatRoundStyleE2ESI_EENS1_15EpilogueDefaultEEEEEvvEEEEvNT_6ParamsE)
        /*0014*/ 	.word	0x00000cc0


	//----- nvinfo : EIATTR_MIN_STACK_SIZE
	.align		4
.L_14:
        /*0018*/ 	.byte	0x04, 0x12
        /*001a*/ 	.short	(.L_16 - .L_15)
	.align		4
.L_15:
        /*001c*/ 	.word	index@(_ZN7cutlass13device_kernelINS_4gemm6kernel13GemmUniversalIN4cute5tupleIJiiiiEEENS1_10collective13CollectiveMmaINS1_37MainloopSm90TmaGmmaWarpSpecializedFP8ILi4ENS5_IJNS4_1CILi1EEESB_SB_EEENS1_35KernelTmaWarpSpecializedCooperativeEEENS5_IJNSA_ILi256EEESF_NSA_ILi128EEEEEENS_12float_e4m3_tENS5_IJlSB_lEEESI_SJ_NS4_8TiledMMAINS4_8MMA_AtomIJNS4_4SM904GMMA31MMA_64x256x32_F32E4M3E4M3_SS_TNILNSN_7ScaleInE1ELSP_1EEEEEENS4_6LayoutINS5_IJNSA_ILi2EEESB_SB_EEENS5_IJSB_NSA_ILi0EEESV_EEEEENS5_IJNS4_10UnderscoreESY_SY_EEEEENS4_13SM90_TMA_LOADENS4_14ComposedLayoutINS4_7SwizzleILi3ELi4ELi3EEENS4_18smem_ptr_flag_bitsILi8EEENSS_INS5_IJNSA_ILi8EEESG_EEENS5_IJSG_SB_EEEEEEEvNS4_8identityES11_S1B_vS1C_EENS_8epilogue10collective6detail29Sm90TmaWarpSpecializedAdapterINS1F_15DefaultEpilogueISI_SJ_SJ_NS1E_6thread17LinearCombinationISI_Li1EffLNS1J_9ScaleType4KindE0ELNS_15FloatRoundStyleE2ESI_EENS1_15EpilogueDefaultEEEEEvvEEEEvNT_6ParamsE)
        /*0020*/ 	.word	0x00000cc0
.L_16:


//--------------------- .nv.compat                --------------------------
	.section	.nv.compat,"",@"SHT_CUDA_COMPAT_INFO"
	.align	4
        /*0000*/ 	.byte	0x02, 0x09, 0x01, 0x00, 0x02, 0x02, 0x04, 0x00, 0x02, 0x05, 0x05, 0x00, 0x03, 0x07, 0x01, 0x01
        /*0010*/ 	.byte	0x02, 0x03, 0x01, 0x00, 0x02, 0x06, 0x01, 0x00, 0x04, 0x0b, 0x08, 0x00, 0x00, 0x00, 0x00, 0x00
        /*0020*/ 	.byte	0x00, 0x00, 0x00, 0x00


//--------------------- .nv.info._ZN7cutlass13device_kernelINS_4gemm6kernel13GemmUniversalIN4cute5tupleIJiiiiEEENS1_10collective13CollectiveMmaINS1_37MainloopSm90TmaGmmaWarpSpecializedFP8ILi4ENS5_IJNS4_1CILi1EEESB_SB_EEENS1_35KernelTmaWarpSpecializedCooperativeEEENS5_IJNSA_ILi256EEESF_NSA_ILi128EEEEEENS_12float_e4m3_tENS5_IJlSB_lEEESI_SJ_NS4_8TiledMMAINS4_8MMA_AtomIJNS4_4SM904GMMA31MMA_64x256x32_F32E4M3E4M3_SS_TNILNSN_7ScaleInE1ELSP_1EEEEEENS4_6LayoutINS5_IJNSA_ILi2EEESB_SB_EEENS5_IJSB_NSA_ILi0EEESV_EEEEENS5_IJNS4_10UnderscoreESY_SY_EEEEENS4_13SM90_TMA_LOADENS4_14ComposedLayoutINS4_7SwizzleILi3ELi4ELi3EEENS4_18smem_ptr_flag_bitsILi8EEENSS_INS5_IJNSA_ILi8EEESG_EEENS5_IJSG_SB_EEEEEEEvNS4_8identityES11_S1B_vS1C_EENS_8epilogue10collective6detail29Sm90TmaWarpSpecializedAdapterINS1F_15DefaultEpilogueISI_SJ_SJ_NS1E_6thread17LinearCombinationISI_Li1EffLNS1J_9ScaleType4KindE0ELNS_15FloatRoundStyleE2ESI_EENS1_15EpilogueDefaultEEEEEvvEEEEvNT_6ParamsE --------------------------
	.section	.nv.info._ZN7cutlass13device_kernelINS_4gemm6kernel13GemmUniversalIN4cute5tupleIJiiiiEEENS1_10collective13CollectiveMmaINS1_37MainloopSm90TmaGmmaWarpSpecializedFP8ILi4ENS5_IJNS4_1CILi1EEESB_SB_EEENS1_35KernelTmaWarpSpecializedCooperativeEEENS5_IJNSA_ILi256EEESF_NSA_ILi128EEEEEENS_12float_e4m3_tENS5_IJlSB_lEEESI_SJ_NS4_8TiledMMAINS4_8MMA_AtomIJNS4_4SM904GMMA31MMA_64x256x32_F32E4M3E4M3_SS_TNILNSN_7ScaleInE1ELSP_1EEEEEENS4_6LayoutINS5_IJNSA_ILi2EEESB_SB_EEENS5_IJSB_NSA_ILi0EEESV_EEEEENS5_IJNS4_10UnderscoreESY_SY_EEEEENS4_13SM90_TMA_LOADENS4_14ComposedLayoutINS4_7SwizzleILi3ELi4ELi3EEENS4_18smem_ptr_flag_bitsILi8EEENSS_INS5_IJNSA_ILi8EEESG_EEENS5_IJSG_SB_EEEEEEEvNS4_8identityES11_S1B_vS1C_EENS_8epilogue10collective6detail29Sm90TmaWarpSpecializedAdapterINS1F_15DefaultEpilogueISI_SJ_SJ_NS1E_6thread17LinearCombinationISI_Li1EffLNS1J_9ScaleType4KindE0ELNS_15FloatRoundStyleE2ESI_EENS1_15EpilogueDefaultEEEEEvvEEEEvNT_6ParamsE,"",@"SHT_CUDA_INFO"
	.sectionflags	@""
	.align	4


	//----- nvinfo : EIATTR_CUDA_API_VERSION
	.align		4
        /*0000*/ 	.byte	0x04, 0x37
        /*0002*/ 	.short	(.L_18 - .L_17)
.L_17:
        /*0004*/ 	.word	0x00000082


	//----- nvinfo : EIATTR_KPARAM_INFO
	.align		4
.L_18:
        /*0008*/ 	.byte	0x04, 0x17
        /*000a*/ 	.short	(.L_20 - .L_19)
.L_19:
        /*000c*/ 	.word	0x00000000
        /*0010*/ 	.short	0x0000
        /*0012*/ 	.short	0x0070
        /*0014*/ 	.byte	0x00, 0xf0, 0x01, 0x10


	//----- nvinfo : EIATTR_SPARSE_MMA_MASK
	.align		4
.L_20:
        /*0018*/ 	.byte	0x03, 0x50
        /*001a*/ 	.short	0x0000


	//----- nvinfo : EIATTR_MAXREG_COUNT
	.align		4
        /*001c*/ 	.byte	0x03, 0x1b
        /*001e*/ 	.short	0x00a8


	//----- nvinfo : EIATTR_NUM_BARRIERS
	.align		4
        /*0020*/ 	.byte	0x02, 0x4c
        /*0022*/ 	.byte	0x01
	.zero		1


	//----- nvinfo : EIATTR_ANNOTATIONS
	.align		4
        /*0024*/ 	.byte	0x04, 0x55
        /*0026*/ 	.short	(.L_22 - .L_21)


	//   ....[0]....
.L_21:
        /*0028*/ 	.word	0x00000001
        /*002c*/ 	.byte	0x90, 0x05, 0x00, 0x00, 0x01, 0x00, 0x00, 0x00, 0xb0, 0x05, 0x00, 0x00, 0x01, 0x00, 0x00, 0x00
        /* <DEDUP_REMOVED lines=2035> */
        /*7f6c*/ 	.byte	0xa0, 0x99, 0x02, 0x00


	//----- nvinfo : EIATTR_MERCURY_ISA_VERSION
	.align		4
.L_22:
        /*7f70*/ 	.byte	0x03, 0x5f
        /*7f72*/ 	.short	0x0101


	//----- nvinfo : EIATTR_INT_WARP_WIDE_INSTR_OFFSETS
	.align		4
        /*7f74*/ 	.byte	0x04, 0x31
        /*7f76*/ 	.short	(.L_24 - .L_23)


	//   ....[0]....
.L_23:
        /*7f78*/ 	.word	0x00000480


	//   ....[1]....
        /*7f7c*/ 	.word	0x000004a0


	//   ....[2]....
        /*7f80*/ 	.word	0x000005a0


	//----- nvinfo : EIATTR_COOP_GROUP_MASK_REGIDS
	.align		4
.L_24:
        /*7f84*/ 	.byte	0x04, 0x29
        /*7f86*/ 	.short	(.L_26 - .L_25)


	//   ....[0]....
.L_25:
        /*7f88*/ 	.word	0xffffffff


	//   ....[1]....
        /*7f8c*/ 	.word	0xffffffff


	//   ....[2]....
        /*7f90*/ 	.word	0xffffffff


	//   ....[3]....
        /*7f94*/ 	.word	0xffffffff


	//   ....[4]....
        /*7f98*/ 	.word	0xffffffff


	//----- nvinfo : EIATTR_COOP_GROUP_INSTR_OFFSETS
	.align		4
.L_26:
        /*7f9c*/ 	.byte	0x04, 0x28
        /*7f9e*/ 	.short	(.L_28 - .L_27)


	//   ....[0]....
.L_27:
        /*7fa0*/ 	.word	0x00000070


	//   ....[1]....
        /*7fa4*/ 	.word	0x00000080


	//   ....[2]....
        /*7fa8*/ 	.word	0x000001a0


	//   ....[3]....
        /*7fac*/ 	.word	0x000003c0


	//   ....[4]....
        /*7fb0*/ 	.word	0x000026c0


	//----- nvinfo : EIATTR_REG_RECONFIG
	.align		4
.L_28:
        /*7fb4*/ 	.byte	0x01, 0x54
	.zero		2


	//----- nvinfo : EIATTR_MBARRIER_INSTR_OFFSETS
	.align		4
        /*7fb8*/ 	.byte	0x04, 0x39
        /*7fba*/ 	.short	(.L_30 - .L_29)


	//   ....[0]....
.L_29:
        /*7fbc*/ 	.word	0x00000320
        /*7fc0*/ 	.word	0x000000ff
        /*7fc4*/ 	.word	0x00000000
        /*7fc8*/ 	.short	0x0100
        /*7fca*/ 	.byte	0x09
	.zero		1


	//   ....[1]....
        /*7fcc*/ 	.word	0x00000330
        /*7fd0*/ 	.word	0x000000ff
        /*7fd4*/ 	.word	0x00000020
        /*7fd8*/ 	.short	0x0100
        /*7fda*/ 	.byte	0x09
	.zero		1


	//   ....[2]....
        /*7fdc*/ 	.word	0x00000340
        /*7fe0*/ 	.word	0x000000ff
        /*7fe4*/ 	.word	0x00000008
        /*7fe8*/ 	.short	0x0100
        /*7fea*/ 	.byte	0x09
	.zero		1


	//   ....[3]....
        /*7fec*/ 	.word	0x00000350
        /*7ff0*/ 	.word	0x000000ff
        /*7ff4*/ 	.word	0x00000028
        /*7ff8*/ 	.short	0x0100
        /*7ffa*/ 	.byte	0x09
	.zero		1


	//   ....[4]....
        /*7ffc*/ 	.word	0x00000360
        /*8000*/ 	.word	0x000000ff
        /*8004*/ 	.word	0x00000010
        /*8008*/ 	.short	0x0100
        /*800a*/ 	.byte	0x09
	.zero		1


	//   ....[5]....
        /*800c*/ 	.word	0x00000370
        /*8010*/ 	.word	0x000000ff
        /*8014*/ 	.word	0x00000030
        /*8018*/ 	.short	0x0100
        /*801a*/ 	.byte	0x09
	.zero		1


	//   ....[6]....
        /*801c*/ 	.word	0x00000380
        /*8020*/ 	.word	0x000000ff
        /*8024*/ 	.word	0x00000018
        /*8028*/ 	.short	0x0100
        /*802a*/ 	.byte	0x09
	.zero		1


	//   ....[7]....
        /*802c*/ 	.word	0x00000390
        /*8030*/ 	.word	0x000000ff
        /*8034*/ 	.word	0x00000038
        /*8038*/ 	.short	0x0100
        /*803a*/ 	.byte	0x09
	.zero		1


	//   ....[8]....
        /*803c*/ 	.word	0x000005d0
        /*8040*/ 	.word	0x000000ff
        /*8044*/ 	.word	0x00000050
        /*8048*/ 	.short	0x0100
        /*804a*/ 	.byte	0x06
	.zero		1


	//   ....[9]....
        /*804c*/ 	.word	0x000005e0
        /*8050*/ 	.word	0x000000ff
        /*8054*/ 	.word	0x00000058
        /*8058*/ 	.short	0x0100
        /*805a*/ 	.byte	0x06
	.zero		1


	//   ....[10]....
        /*805c*/ 	.word	0x00002ab0
        /*8060*/ 	.word	0x000000ff
        /*8064*/ 	.word	0x00000000
        /*8068*/ 	.short	0x010a
        /*806a*/ 	.byte	0x06
	.zero		1


	//   ....[11]....
        /*806c*/ 	.word	0x00002af0
        /*8070*/ 	.word	0x000000ff
        /*8074*/ 	.word	0x00000000
        /*8078*/ 	.short	0x010a
        /*807a*/ 	.byte	0x06
	.zero		1


	//   ....[12]....
        /*807c*/ 	.word	0x00008e00
        /*8080*/ 	.word	0x000000ff
        /*8084*/ 	.word	0x00000000
        /*8088*/ 	.short	0x010a
        /*808a*/ 	.byte	0x10
	.zero		1


	//   ....[13]....
        /*808c*/ 	.word	0x00008e40
        /*8090*/ 	.word	0x000000ff
        /*8094*/ 	.word	0x00000000
        /*8098*/ 	.short	0x010a
        /*809a*/ 	.byte	0x10
	.zero		1


	//   ....[14]....
        /*809c*/ 	.word	0x00011640
        /*80a0*/ 	.word	0x000000ff
        /*80a4*/ 	.word	0x00000000
        /*80a8*/ 	.short	0x0101
        /*80aa*/ 	.byte	0x08
	.zero		1


	//   ....[15]....
        /*80ac*/ 	.word	0x000150f0
        /*80b0*/ 	.word	0x000000ff
        /*80b4*/ 	.word	0x00000000
        /*80b8*/ 	.short	0x0101
        /*80ba*/ 	.byte	0x06
	.zero		1


	//   ....[16]....
        /*80bc*/ 	.word	0x00028bf0
        /*80c0*/ 	.word	0x00000010
        /*80c4*/ 	.word	0x00000020
        /*80c8*/ 	.short	0x010a
        /*80ca*/ 	.byte	0x3f
	.zero		1


	//   ....[17]....
        /*80cc*/ 	.word	0x00028fb0
        /*80d0*/ 	.word	0x00000002
        /*80d4*/ 	.word	0x00000058
        /*80d8*/ 	.short	0x0101
        /*80da*/ 	.byte	0x3f
	.zero		1


	//   ....[18]....
        /*80dc*/ 	.word	0x000296e0
        /*80e0*/ 	.word	0x00000005
        /*80e4*/ 	.word	0x00000000
        /*80e8*/ 	.short	0x010a
        /*80ea*/ 	.byte	0x3f
	.zero		1


	//   ....[19]....
        /*80ec*/ 	.word	0x00029770
        /*80f0*/ 	.word	0x00000007
        /*80f4*/ 	.word	0x00000000
        /*80f8*/ 	.short	0x010a
        /*80fa*/ 	.byte	0x3f
	.zero		1


	//   ....[20]....
        /*80fc*/ 	.word	0x00029800
        /*8100*/ 	.word	0x00000007
        /*8104*/ 	.word	0x00000000
        /*8108*/ 	.short	0x010a
        /*810a*/ 	.byte	0x3f
	.zero		1


	//   ....[21]....
        /*810c*/ 	.word	0x00029890
        /*8110*/ 	.word	0x00000003
        /*8114*/ 	.word	0x00000000
        /*8118*/ 	.short	0x010a
        /*811a*/ 	.byte	0x3f
	.zero		1


	//   ....[22]....
        /*811c*/ 	.word	0x00029900
        /*8120*/ 	.word	0x00000003
        /*8124*/ 	.word	0x00000000
        /*8128*/ 	.short	0x010a
        /*812a*/ 	.byte	0x3f
	.zero		1


	//   ....[23]....
        /*812c*/ 	.word	0x00029970
        /*8130*/ 	.word	0x00000002
        /*8134*/ 	.word	0x00000000
        /*8138*/ 	.short	0x010a
        /*813a*/ 	.byte	0x3f
	.zero		1


	//   ....[24]....
        /*813c*/ 	.word	0x00029a50
        /*8140*/ 	.word	0x00000010
        /*8144*/ 	.word	0x00000020
        /*8148*/ 	.short	0x010a
        /*814a*/ 	.byte	0x3f
	.zero		1


	//   ....[25]....
        /*814c*/ 	.word	0x00029b30
        /*8150*/ 	.word	0x00000005
        /*8154*/ 	.word	0x00000000
        /*8158*/ 	.short	0x010a
        /*815a*/ 	.byte	0x3f
	.zero		1


	//   ....[26]....
        /*815c*/ 	.word	0x00029b80
        /*8160*/ 	.word	0x00000007
        /*8164*/ 	.word	0x00000000
        /*8168*/ 	.short	0x010a
        /*816a*/ 	.byte	0x3f
	.zero		1


	//   ....[27]....
        /*816c*/ 	.word	0x00029bd0
        /*8170*/ 	.word	0x00000007
        /*8174*/ 	.word	0x00000000
        /*8178*/ 	.short	0x010a
        /*817a*/ 	.byte	0x3f
	.zero		1


	//----- nvinfo : EIATTR_NUM_MBARRIERS
	.align		4
.L_30:
        /*817c*/ 	.byte	0x03, 0x38
        /*817e*/ 	.short	0x000a


	//----- nvinfo : EIATTR_EXIT_INSTR_OFFSETS
	.align		4
        /*8180*/ 	.byte	0x04, 0x1c
        /*8182*/ 	.short	(.L_32 - .L_31)


	//   ....[0]....
.L_31:
        /*8184*/ 	.word	0x00000640


	//   ....[1]....
        /*8188*/ 	.word	0x00000fa0


	//   ....[2]....
        /*818c*/ 	.word	0x00028220


	//   ....[3]....
        /*8190*/ 	.word	0x00028880


	//   ....[4]....
        /*8194*/ 	.word	0x000298e0


	//----- nvinfo : EIATTR_MAX_THREADS
	.align		4
.L_32:
        /*8198*/ 	.byte	0x04, 0x05
        /*819a*/ 	.short	(.L_34 - .L_33)
.L_33:
        /*819c*/ 	.word	0x00000180
        /*81a0*/ 	.word	0x00000001
        /*81a4*/ 	.word	0x00000001


	//----- nvinfo : EIATTR_CRS_STACK_SIZE
	.align		4
.L_34:
        /*81a8*/ 	.byte	0x04, 0x1e
        /*81aa*/ 	.short	(.L_36 - .L_35)
.L_35:
        /*81ac*/ 	.word	0x00000000


	//----- nvinfo : EIATTR_CBANK_PARAM_SIZE
	.align		4
.L_36:
        /*81b0*/ 	.byte	0x03, 0x19
        /*81b2*/ 	.short	0x0470


	//----- nvinfo : EIATTR_PARAM_CBANK
	.align		4
        /*81b4*/ 	.byte	0x04, 0x0a
        /*81b6*/ 	.short	(.L_38 - .L_37)
	.align		4
.L_37:
        /*81b8*/ 	.word	index@(.nv.constant0._ZN7cutlass13device_kernelINS_4gemm6kernel13GemmUniversalIN4cute5tupleIJiiiiEEENS1_10collective13CollectiveMmaINS1_37MainloopSm90TmaGmmaWarpSpecializedFP8ILi4ENS5_IJNS4_1CILi1EEESB_SB_EEENS1_35KernelTmaWarpSpecializedCooperativeEEENS5_IJNSA_ILi256EEESF_NSA_ILi128EEEEEENS_12float_e4m3_tENS5_IJlSB_lEEESI_SJ_NS4_8TiledMMAINS4_8MMA_AtomIJNS4_4SM904GMMA31MMA_64x256x32_F32E4M3E4M3_SS_TNILNSN_7ScaleInE1ELSP_1EEEEEENS4_6LayoutINS5_IJNSA_ILi2EEESB_SB_EEENS5_IJSB_NSA_ILi0EEESV_EEEEENS5_IJNS4_10UnderscoreESY_SY_EEEEENS4_13SM90_TMA_LOADENS4_14ComposedLayoutINS4_7SwizzleILi3ELi4ELi3EEENS4_18smem_ptr_flag_bitsILi8EEENSS_INS5_IJNSA_ILi8EEESG_EEENS5_IJSG_SB_EEEEEEEvNS4_8identityES11_S1B_vS1C_EENS_8epilogue10collective6detail29Sm90TmaWarpSpecializedAdapterINS1F_15DefaultEpilogueISI_SJ_SJ_NS1E_6thread17LinearCombinationISI_Li1EffLNS1J_9ScaleType4KindE0ELNS_15FloatRoundStyleE2ESI_EENS1_15EpilogueDefaultEEEEEvvEEEEvNT_6ParamsE)
        /*81bc*/ 	.short	0x0210
        /*81be*/ 	.short	0x0470


	//----- nvinfo : EIATTR_SW_WAR
	.align		4
.L_38:
        /*81c0*/ 	.byte	0x04, 0x36
        /*81c2*/ 	.short	(.L_40 - .L_39)
.L_39:
        /*81c4*/ 	.word	0x00000008
.L_40:


//--------------------- .nv.callgraph             --------------------------
	.section	.nv.callgraph,"",@"SHT_CUDA_CALLGRAPH"
	.align	4
	.sectionentsize	8
	.align		4
        /*0000*/ 	.word	0x00000000
	.align		4
        /*0004*/ 	.word	0xffffffff
	.align		4
        /*0008*/ 	.word	0x00000000
	.align		4
        /*000c*/ 	.word	0xfffffffe
	.align		4
        /*0010*/ 	.word	0x00000000
	.align		4
        /*0014*/ 	.word	0xfffffffd
	.align		4
        /*0018*/ 	.word	0x00000000
	.align		4
        /*001c*/ 	.word	0xfffffffc


//--------------------- .nv.constant4             --------------------------
	.section	.nv.constant4,"a",@progbits
	.align	8
	.align		8
.nv.constant4:
        /*0000*/ 	.dword	_ZN40_INTERNAL_2465bc81_4_k_cu_39e0cc29_283574cuda3std3__45__cpo5beginE
	.align		8
        /*0008*/ 	.dword	_ZN40_INTERNAL_2465bc81_4_k_cu_39e0cc29_283574cuda3std3__45__cpo3endE
	.align		8
        /*0010*/ 	.dword	_ZN40_INTERNAL_2465bc81_4_k_cu_39e0cc29_283574cuda3std3__45__cpo6cbeginE
	.align		8
        /*0018*/ 	.dword	_ZN40_INTERNAL_2465bc81_4_k_cu_39e0cc29_283574cuda3std3__45__cpo4cendE
	.align		8
        /*0020*/ 	.dword	_ZN40_INTERNAL_2465bc81_4_k_cu_39e0cc29_283574cuda3std3__442_GLOBAL__N__2465bc81_4_k_cu_39e0cc29_283576ignoreE
	.align		8
        /*0028*/ 	.dword	_ZN40_INTERNAL_2465bc81_4_k_cu_39e0cc29_283574cuda3std3__419piecewise_constructE
	.align		8
        /*0030*/ 	.dword	_ZN40_INTERNAL_2465bc81_4_k_cu_39e0cc29_283574cuda3std3__48in_placeE
	.align		8
        /*0038*/ 	.dword	_ZN40_INTERNAL_2465bc81_4_k_cu_39e0cc29_283574cuda3std6ranges3__45__cpo4swapE
	.align		8
        /*0040*/ 	.dword	_ZN40_INTERNAL_2465bc81_4_k_cu_39e0cc29_283574cuda3std6ranges3__45__cpo9iter_moveE
	.align		8
        /*0048*/ 	.dword	_ZN40_INTERNAL_2465bc81_4_k_cu_39e0cc29_283574cute7productE
	.align		8
        /*0050*/ 	.dword	_ZN40_INTERNAL_2465bc81_4_k_cu_39e0cc29_283574cute1_E


//--------------------- .text._ZN7cutlass13device_kernelINS_4gemm6kernel13GemmUniversalIN4cute5tupleIJiiiiEEENS1_10collective13CollectiveMmaINS1_37MainloopSm90TmaGmmaWarpSpecializedFP8ILi4ENS5_IJNS4_1CILi1EEESB_SB_EEENS1_35KernelTmaWarpSpecializedCooperativeEEENS5_IJNSA_ILi256EEESF_NSA_ILi128EEEEEENS_12float_e4m3_tENS5_IJlSB_lEEESI_SJ_NS4_8TiledMMAINS4_8MMA_AtomIJNS4_4SM904GMMA31MMA_64x256x32_F32E4M3E4M3_SS_TNILNSN_7ScaleInE1ELSP_1EEEEEENS4_6LayoutINS5_IJNSA_ILi2EEESB_SB_EEENS5_IJSB_NSA_ILi0EEESV_EEEEENS5_IJNS4_10UnderscoreESY_SY_EEEEENS4_13SM90_TMA_LOADENS4_14ComposedLayoutINS4_7SwizzleILi3ELi4ELi3EEENS4_18smem_ptr_flag_bitsILi8EEENSS_INS5_IJNSA_ILi8EEESG_EEENS5_IJSG_SB_EEEEEEEvNS4_8identityES11_S1B_vS1C_EENS_8epilogue10collective6detail29Sm90TmaWarpSpecializedAdapterINS1F_15DefaultEpilogueISI_SJ_SJ_NS1E_6thread17LinearCombinationISI_Li1EffLNS1J_9ScaleType4KindE0ELNS_15FloatRoundStyleE2ESI_EENS1_15EpilogueDefaultEEEEEvvEEEEvNT_6ParamsE --------------------------
	.section	.text._ZN7cutlass13device_kernelINS_4gemm6kernel13GemmUniversalIN4cute5tupleIJiiiiEEENS1_10collective13CollectiveMmaINS1_37MainloopSm90TmaGmmaWarpSpecializedFP8ILi4ENS5_IJNS4_1CILi1EEESB_SB_EEENS1_35KernelTmaWarpSpecializedCooperativeEEENS5_IJNSA_ILi256EEESF_NSA_ILi128EEEEEENS_12float_e4m3_tENS5_IJlSB_lEEESI_SJ_NS4_8TiledMMAINS4_8MMA_AtomIJNS4_4SM904GMMA31MMA_64x256x32_F32E4M3E4M3_SS_TNILNSN_7ScaleInE1ELSP_1EEEEEENS4_6LayoutINS5_IJNSA_ILi2EEESB_SB_EEENS5_IJSB_NSA_ILi0EEESV_EEEEENS5_IJNS4_10UnderscoreESY_SY_EEEEENS4_13SM90_TMA_LOADENS4_14ComposedLayoutINS4_7SwizzleILi3ELi4ELi3EEENS4_18smem_ptr_flag_bitsILi8EEENSS_INS5_IJNSA_ILi8EEESG_EEENS5_IJSG_SB_EEEEEEEvNS4_8identityES11_S1B_vS1C_EENS_8epilogue10collective6detail29Sm90TmaWarpSpecializedAdapterINS1F_15DefaultEpilogueISI_SJ_SJ_NS1E_6thread17LinearCombinationISI_Li1EffLNS1J_9ScaleType4KindE0ELNS_15FloatRoundStyleE2ESI_EENS1_15EpilogueDefaultEEEEEvvEEEEvNT_6ParamsE,"ax",@progbits
	.align	128
.text._ZN7cutlass13device_kernelINS_4gemm6kernel13GemmUniversalIN4cute5tupleIJiiiiEEENS1_10collective13CollectiveMmaINS1_37MainloopSm90TmaGmmaWarpSpecializedFP8ILi4ENS5_IJNS4_1CILi1EEESB_SB_EEENS1_35KernelTmaWarpSpecializedCooperativeEEENS5_IJNSA_ILi256EEESF_NSA_ILi128EEEEEENS_12float_e4m3_tENS5_IJlSB_lEEESI_SJ_NS4_8TiledMMAINS4_8MMA_AtomIJNS4_4SM904GMMA31MMA_64x256x32_F32E4M3E4M3_SS_TNILNSN_7ScaleInE1ELSP_1EEEEEENS4_6LayoutINS5_IJNSA_ILi2EEESB_SB_EEENS5_IJSB_NSA_ILi0EEESV_EEEEENS5_IJNS4_10UnderscoreESY_SY_EEEEENS4_13SM90_TMA_LOADENS4_14ComposedLayoutINS4_7SwizzleILi3ELi4ELi3EEENS4_18smem_ptr_flag_bitsILi8EEENSS_INS5_IJNSA_ILi8EEESG_EEENS5_IJSG_SB_EEEEEEEvNS4_8identityES11_S1B_vS1C_EENS_8epilogue10collective6detail29Sm90TmaWarpSpecializedAdapterINS1F_15DefaultEpilogueISI_SJ_SJ_NS1E_6thread17LinearCombinationISI_Li1EffLNS1J_9ScaleType4KindE0ELNS_15FloatRoundStyleE2ESI_EENS1_15EpilogueDefaultEEEEEvvEEEEvNT_6ParamsE:
        .type           _ZN7cutlass13device_kernelINS_4gemm6kernel13GemmUniversalIN4cute5tupleIJiiiiEEENS1_10collective13CollectiveMmaINS1_37MainloopSm90TmaGmmaWarpSpecializedFP8ILi4ENS5_IJNS4_1CILi1EEESB_SB_EEENS1_35KernelTmaWarpSpecializedCooperativeEEENS5_IJNSA_ILi256EEESF_NSA_ILi128EEEEEENS_12float_e4m3_tENS5_IJlSB_lEEESI_SJ_NS4_8TiledMMAINS4_8MMA_AtomIJNS4_4SM904GMMA31MMA_64x256x32_F32E4M3E4M3_SS_TNILNSN_7ScaleInE1ELSP_1EEEEEENS4_6LayoutINS5_IJNSA_ILi2EEESB_SB_EEENS5_IJSB_NSA_ILi0EEESV_EEEEENS5_IJNS4_10UnderscoreESY_SY_EEEEENS4_13SM90_TMA_LOADENS4_14ComposedLayoutINS4_7SwizzleILi3ELi4ELi3EEENS4_18smem_ptr_flag_bitsILi8EEENSS_INS5_IJNSA_ILi8EEESG_EEENS5_IJSG_SB_EEEEEEEvNS4_8identityES11_S1B_vS1C_EENS_8epilogue10collective6detail29Sm90TmaWarpSpecializedAdapterINS1F_15DefaultEpilogueISI_SJ_SJ_NS1E_6thread17LinearCombinationISI_Li1EffLNS1J_9ScaleType4KindE0ELNS_15FloatRoundStyleE2ESI_EENS1_15EpilogueDefaultEEEEEvvEEEEvNT_6ParamsE,@function
        .size           _ZN7cutlass13device_kernelINS_4gemm6kernel13GemmUniversalIN4cute5tupleIJiiiiEEENS1_10collective13CollectiveMmaINS1_37MainloopSm90TmaGmmaWarpSpecializedFP8ILi4ENS5_IJNS4_1CILi1EEESB_SB_EEENS1_35KernelTmaWarpSpecializedCooperativeEEENS5_IJNSA_ILi256EEESF_NSA_ILi128EEEEEENS_12float_e4m3_tENS5_IJlSB_lEEESI_SJ_NS4_8TiledMMAINS4_8MMA_AtomIJNS4_4SM904GMMA31MMA_64x256x32_F32E4M3E4M3_SS_TNILNSN_7ScaleInE1ELSP_1EEEEEENS4_6LayoutINS5_IJNSA_ILi2EEESB_SB_EEENS5_IJSB_NSA_ILi0EEESV_EEEEENS5_IJNS4_10UnderscoreESY_SY_EEEEENS4_13SM90_TMA_LOADENS4_14ComposedLayoutINS4_7SwizzleILi3ELi4ELi3EEENS4_18smem_ptr_flag_bitsILi8EEENSS_INS5_IJNSA_ILi8EEESG_EEENS5_IJSG_SB_EEEEEEEvNS4_8identityES11_S1B_vS1C_EENS_8epilogue10collective6detail29Sm90TmaWarpSpecializedAdapterINS1F_15DefaultEpilogueISI_SJ_SJ_NS1E_6thread17LinearCombinationISI_Li1EffLNS1J_9ScaleType4KindE0ELNS_15FloatRoundStyleE2ESI_EENS1_15EpilogueDefaultEEEEEvvEEEEvNT_6ParamsE,(.L_x_585 - _ZN7cutlass13device_kernelINS_4gemm6kernel13GemmUniversalIN4cute5tupleIJiiiiEEENS1_10collective13CollectiveMmaINS1_37MainloopSm90TmaGmmaWarpSpecializedFP8ILi4ENS5_IJNS4_1CILi1EEESB_SB_EEENS1_35KernelTmaWarpSpecializedCooperativeEEENS5_IJNSA_ILi256EEESF_NSA_ILi128EEEEEENS_12float_e4m3_tENS5_IJlSB_lEEESI_SJ_NS4_8TiledMMAINS4_8MMA_AtomIJNS4_4SM904GMMA31MMA_64x256x32_F32E4M3E4M3_SS_TNILNSN_7ScaleInE1ELSP_1EEEEEENS4_6LayoutINS5_IJNSA_ILi2EEESB_SB_EEENS5_IJSB_NSA_ILi0EEESV_EEEEENS5_IJNS4_10UnderscoreESY_SY_EEEEENS4_13SM90_TMA_LOADENS4_14ComposedLayoutINS4_7SwizzleILi3ELi4ELi3EEENS4_18smem_ptr_flag_bitsILi8EEENSS_INS5_IJNSA_ILi8EEESG_EEENS5_IJSG_SB_EEEEEEEvNS4_8identityES11_S1B_vS1C_EENS_8epilogue10collective6detail29Sm90TmaWarpSpecializedAdapterINS1F_15DefaultEpilogueISI_SJ_SJ_NS1E_6thread17LinearCombinationISI_Li1EffLNS1J_9ScaleType4KindE0ELNS_15FloatRoundStyleE2ESI_EENS1_15EpilogueDefaultEEEEEvvEEEEvNT_6ParamsE)
        .other          _ZN7cutlass13device_kernelINS_4gemm6kernel13GemmUniversalIN4cute5tupleIJiiiiEEENS1_10collective13CollectiveMmaINS1_37MainloopSm90TmaGmmaWarpSpecializedFP8ILi4ENS5_IJNS4_1CILi1EEESB_SB_EEENS1_35KernelTmaWarpSpecializedCooperativeEEENS5_IJNSA_ILi256EEESF_NSA_ILi128EEEEEENS_12float_e4m3_tENS5_IJlSB_lEEESI_SJ_NS4_8TiledMMAINS4_8MMA_AtomIJNS4_4SM904GMMA31MMA_64x256x32_F32E4M3E4M3_SS_TNILNSN_7ScaleInE1ELSP_1EEEEEENS4_6LayoutINS5_IJNSA_ILi2EEESB_SB_EEENS5_IJSB_NSA_ILi0EEESV_EEEEENS5_IJNS4_10UnderscoreESY_SY_EEEEENS4_13SM90_TMA_LOADENS4_14ComposedLayoutINS4_7SwizzleILi3ELi4ELi3EEENS4_18smem_ptr_flag_bitsILi8EEENSS_INS5_IJNSA_ILi8EEESG_EEENS5_IJSG_SB_EEEEEEEvNS4_8identityES11_S1B_vS1C_EENS_8epilogue10collective6detail29Sm90TmaWarpSpecializedAdapterINS1F_15DefaultEpilogueISI_SJ_SJ_NS1E_6thread17LinearCombinationISI_Li1EffLNS1J_9ScaleType4KindE0ELNS_15FloatRoundStyleE2ESI_EENS1_15EpilogueDefaultEEEEEvvEEEEvNT_6ParamsE,@"STO_CUDA_ENTRY STV_DEFAULT"
_ZN7cutlass13device_kernelINS_4gemm6kernel13GemmUniversalIN4cute5tupleIJiiiiEEENS1_10collective13CollectiveMmaINS1_37MainloopSm90TmaGmmaWarpSpecializedFP8ILi4ENS5_IJNS4_1CILi1EEESB_SB_EEENS1_35KernelTmaWarpSpecializedCooperativeEEENS5_IJNSA_ILi256EEESF_NSA_ILi128EEEEEENS_12float_e4m3_tENS5_IJlSB_lEEESI_SJ_NS4_8TiledMMAINS4_8MMA_AtomIJNS4_4SM904GMMA31MMA_64x256x32_F32E4M3E4M3_SS_TNILNSN_7ScaleInE1ELSP_1EEEEEENS4_6LayoutINS5_IJNSA_ILi2EEESB_SB_EEENS5_IJSB_NSA_ILi0EEESV_EEEEENS5_IJNS4_10UnderscoreESY_SY_EEEEENS4_13SM90_TMA_LOADENS4_14ComposedLayoutINS4_7SwizzleILi3ELi4ELi3EEENS4_18smem_ptr_flag_bitsILi8EEENSS_INS5_IJNSA_ILi8EEESG_EEENS5_IJSG_SB_EEEEEEEvNS4_8identityES11_S1B_vS1C_EENS_8epilogue10collective6detail29Sm90TmaWarpSpecializedAdapterINS1F_15DefaultEpilogueISI_SJ_SJ_NS1E_6thread17LinearCombinationISI_Li1EffLNS1J_9ScaleType4KindE0ELNS_15FloatRoundStyleE2ESI_EENS1_15EpilogueDefaultEEEEEvvEEEEvNT_6ParamsE:
[----:B------:R-:W0:Y:S02]  /*0000*/  LDC R1, c[0x0][0x28] ;  /* 0x00000a00ff017b82 */ /* 0x000e240000000800 */
[----:B0-----:R-:W-:Y:S01]  /*0010*/  VIADD R1, R1, 0xfffff340 ;  /* 0xfffff34001017836 */ /* 0x001fe20000000000 */
[----:B------:R-:W0:Y:S01]  /*0020*/  S2R R2, SR_TID.X ;  /* 0x0000000000027919 */ /* 0x000e220000002100 */
[----:B------:R-:W-:Y:S01]  /*0030*/  ELECT P0, URZ, PT ;  /* 0x00000000003f782f */ /* 0x000fe20003800000 */
[----:B------:R-:W-:Y:S01]  /*0040*/  BSSY B0, `(.L_x_0) ;  /* 0x0000015000007945 */ /* 0x000fe20003800000 */
[--C-:B0-----:R-:W-:Y:S02]  /*0050*/  SHF.R.U32.HI R0, RZ, 0x5, R2.reuse ;  /* 0x00000005ff007819 */ /* 0x101fe40000011602 */
[----:B------:R-:W-:-:S03]  /*0060*/  SHF.R.U32.HI R2, RZ, 0x7, R2 ;  /* 0x00000007ff027819 */ /* 0x000fc60000011602 */
[----:B------:R-:W0:Y:S04]  /*0070*/  SHFL.IDX PT, R3, R0, RZ, 0x1f ;  /* 0x00001fff00037589 */ /* 0x000e2800000e0000 */
[----:B------:R-:W1:Y:S01]  /*0080*/  SHFL.IDX PT, R2, R2, RZ, 0x1f ;  /* 0x00001fff02027589 */ /* 0x000e6200000e0000 */
[----:B0-----:R-:W-:Y:S02]  /*0090*/  R2UR UR4, R3 ;  /* 0x00000000030472ca */ /* 0x001fe400000e0000 */
[----:B-1----:R-:W-:-:S11]  /*00a0*/  R2UR UR6, R2 ;  /* 0x00000000020672ca */ /* 0x002fd600000e0000 */
[----:B------:R-:W-:Y:S02]  /*00b0*/  USHF.R.S32.HI UR5, URZ, 0x1f, UR4 ;  /* 0x0000001f3f057899 */ /* 0x000fe40008011404 */
[----:B------:R-:W-:Y:S02]  /*00c0*/  ISETP.NE.OR P0, PT, RZ, UR4, !P0 ;  /* 0x00000004ff007c0c */ /* 0x000fe4000c705670 */
[----:B------:R-:W-:-:S04]  /*00d0*/  ULEA.HI UR5, UR5, UR4, URZ, 0x2 ;  /* 0x0000000405057291 */ /* 0x000fc8000f8f103f */
[----:B------:R-:W-:-:S04]  /*00e0*/  ULOP3.LUT UR5, UR5, 0xfffffffc, URZ, 0xc0, !UPT ;  /* 0xfffffffc05057892 */ /* 0x000fc8000f8ec03f */
[----:B------:R-:W-:-:S03]  /*00f0*/  UIADD3 UR8, UR4, -UR5, URZ ;  /* 0x8000000504087290 */ /* 0x000fc6000fffe03f */
[----:B------:R-:W-:Y:S09]  /*0100*/  @P0 BRA `(.L_x_1) ;  /* 0x0000000000200947 */ /* 0x000ff20003800000 */
[----:B------:R-:W-:Y:S02]  /*0110*/  ULDC.64 UR4, c[0x0][0x198] ;  /* 0x0000660000047ab9 */ /* 0x000fe40000000a00 */
[----:B------:R-:W-:Y:S02]  /*0120*/  UIADD3 UR10, UP0, UR4, 0xf0, URZ ;  /* 0x000000f0040a7890 */ /* 0x000fe4000ff1e03f */
[----:B------:R-:W-:Y:S02]  /*0130*/  UIADD3 UR4, UP1, UR4, 0x1f0, URZ ;  /* 0x000001f004047890 */ /* 0x000fe4000ff3e03f */
[----:B------:R-:W-:Y:S02]  /*0140*/  UIADD3.X UR11, URZ, UR5, URZ, UP0, !UPT ;  /* 0x000000053f0b7290 */ /* 0x000fe400087fe43f */
[----:B------:R-:W-:-:S07]  /*0150*/  UIADD3.X UR5, URZ, UR5, URZ, UP1, !UPT ;  /* 0x000000053f057290 */ /* 0x000fce0008ffe43f */
[----:B------:R0:W-:Y:S02]  /*0160*/  UTMACCTL.PF [UR10] ;  /* 0x000000000a0079b9 */ /* 0x0001e40008040000 */
[----:B------:R0:W-:Y:S02]  /*0170*/  UTMACCTL.PF [UR4] ;  /* 0x00000000040079b9 */ /* 0x0001e40008040000 */
[----:B0-----:R-:W-:Y:S01]  /*0180*/  NOP ;  /* 0x0000000000007918 */ /* 0x001fe20000000000 */
.L_x_1:
[----:B------:R-:W-:Y:S05]  /*0190*/  BSYNC B0 ;  /* 0x0000000000007941 */ /* 0x000fea0003800000 */
.L_x_0:
[----:B------:R-:W0:Y:S01]  /*01a0*/  SHFL.IDX PT, R2, R0, RZ, 0x1f ;  /* 0x00001fff00027589 */ /* 0x000e2200000e0000 */
[----:B------:R-:W-:Y:S01]  /*01b0*/  UISETP.NE.AND UP0, UPT, UR8, 0x3, UPT ;  /* 0x000000030800788c */ /* 0x000fe2000bf05270 */
[----:B------:R-:W-:Y:S01]  /*01c0*/  ISETP.NE.AND P1, PT, RZ, UR6, PT ;  /* 0x00000006ff007c0c */ /* 0x000fe2000bf25270 */
[----:B------:R-:W-:Y:S02]  /*01d0*/  UIADD3 UR10, UR6, -0x1, URZ ;  /* 0xffffffff060a7890 */ /* 0x000fe4000fffe03f */
[----:B------:R-:W-:Y:S02]  /*01e0*/  UISETP.EQ.OR UP0, UPT, UR8, URZ, !UP0 ;  /* 0x0000003f0800728c */ /* 0x000fe4000c702670 */
[----:B------:R-:W-:Y:S02]  /*01f0*/  UISETP.GE.U32.AND UP1, UPT, UR10, 0x2, UPT ;  /* 0x000000020a00788c */ /* 0x000fe4000bf26070 */
[----:B------:R-:W-:-:S04]  /*0200*/  UISETP.EQ.AND UP0, UPT, UR6, URZ, UP0 ;  /* 0x0000003f0600728c */ /* 0x000fc80008702270 */
[----:B------:R-:W-:-:S04]  /*0210*/  USEL UR13, URZ, 0x1, !UP0 ;  /* 0x000000013f0d7887 */ /* 0x000fc8000c000000 */
[----:B------:R-:W-:Y:S01]  /*0220*/  USEL UR13, UR13, 0x2, UP1 ;  /* 0x000000020d0d7887 */ /* 0x000fe20008800000 */
[----:B0-----:R-:W-:-:S13]  /*0230*/  ISETP.NE.AND P0, PT, R2, RZ, PT ;  /* 0x000000ff0200720c */ /* 0x001fda0003f05270 */
[----:B------:R-:W-:Y:S05]  /*0240*/  @P0 BRA `(.L_x_2) ;  /* 0x0000000000580947 */ /* 0x000fea0003800000 */
[----:B------:R-:W0:Y:S01]  /*0250*/  S2UR UR9, SR_CgaCtaId ;  /* 0x00000000000979c3 */ /* 0x000e220000008800 */
[----:B------:R-:W-:Y:S01]  /*0260*/  UMOV UR4, 0x400 ;  /* 0x0000040000047882 */ /* 0x000fe20000000000 */
[----:B------:R-:W-:Y:S01]  /*0270*/  UMOV UR5, 0x1 ;  /* 0x0000000100057882 */ /* 0x000fe20000000000 */
[----:B------:R-:W-:Y:S01]  /*0280*/  UMOV UR6, 0x100 ;  /* 0x0000010000067882 */ /* 0x000fe20000000000 */
[----:B------:R-:W-:Y:S01]  /*0290*/  ELECT P0, URZ, PT ;  /* 0x00000000003f782f */ /* 0x000fe20003800000 */
[----:B------:R-:W-:-:S04]  /*02a0*/  UIADD3 UR6, -UR6, 0x100000, URZ ;  /* 0x0010000006067890 */ /* 0x000fc8000fffe13f */
[----:B------:R-:W-:Y:S02]  /*02b0*/  USHF.L.U32 UR7, UR6, 0xb, URZ ;  /* 0x0000000b06077899 */ /* 0x000fe4000800063f */
[----:B------:R-:W-:Y:S02]  /*02c0*/  USHF.L.U32 UR6, UR6, 0x1, URZ ;  /* 0x0000000106067899 */ /* 0x000fe4000800063f */
[----:B0-----:R-:W-:Y:S02]  /*02d0*/  ULEA UR9, UR9, UR4, 0x18 ;  /* 0x0000000409097291 */ /* 0x001fe4000f8ec03f */
[----:B------:R-:W-:-:S04]  /*02e0*/  UIADD3 UR4, -UR5, 0x100000, URZ ;  /* 0x0010000005047890 */ /* 0x000fc8000fffe13f */
[----:B------:R-:W-:Y:S02]  /*02f0*/  USHF.L.U32 UR5, UR4, 0xb, URZ ;  /* 0x0000000b04057899 */ /* 0x000fe4000800063f */
[----:B------:R-:W-:Y:S01]  /*0300*/  USHF.L.U32 UR4, UR4, 0x1, URZ ;  /* 0x0000000104047899 */ /* 0x000fe2000800063f */
[----:B------:R-:W0:Y:S11]  /*0310*/  FENCE.VIEW.ASYNC.S ;  /* 0x00000000000073c6 */ /* 0x000e360000000000 */
[----:B0-----:R0:W1:Y:S01]  /*0320*/  SYNCS.EXCH.64 URZ, [UR9], UR4 ;  /* 0x00000004093f75b2 */ /* 0x0010620008000100 */
[----:B------:R0:W2:Y:S01]  /*0330*/  SYNCS.EXCH.64 URZ, [UR9+0x20], UR6 ;  /* 0x00002006093f75b2 */ /* 0x0000a20008000100 */
[----:B------:R0:W3:Y:S01]  /*0340*/  SYNCS.EXCH.64 URZ, [UR9+0x8], UR4 ;  /* 0x00000804093f75b2 */ /* 0x0000e20008000100 */
[----:B------:R0:W4:Y:S01]  /*0350*/  SYNCS.EXCH.64 URZ, [UR9+0x28], UR6 ;  /* 0x00002806093f75b2 */ /* 0x0001220008000100 */
[----:B------:R0:W0:Y:S01]  /*0360*/  SYNCS.EXCH.64 URZ, [UR9+0x10], UR4 ;  /* 0x00001004093f75b2 */ /* 0x0000220008000100 */
[----:B------:R0:W0:Y:S01]  /*0370*/  SYNCS.EXCH.64 URZ, [UR9+0x30], UR6 ;  /* 0x00003006093f75b2 */ /* 0x0000220008000100 */
[----:B------:R0:W0:Y:S01]  /*0380*/  SYNCS.EXCH.64 URZ, [UR9+0x18], UR4 ;  /* 0x00001804093f75b2 */ /* 0x0000220008000100 */
[----:B------:R0:W0:Y:S01]  /*0390*/  SYNCS.EXCH.64 URZ, [UR9+0x38], UR6 ;  /* 0x00003806093f75b2 */ /* 0x0000220008000100 */
[----:B------:R-:W-:Y:S01]  /*03a0*/  NOP ;  /* 0x0000000000007918 */ /* 0x000fe20000000000 */
.L_x_2:
[----:B------:R-:W5:Y:S01]  /*03b0*/  LDC R2, c[0x0][0x65c] ;  /* 0x00019700ff027b82 */ /* 0x000f620000000800 */
[----:B------:R-:W1:Y:S01]  /*03c0*/  SHFL.IDX PT, R0, R0, RZ, 0x1f ;  /* 0x00001fff00007589 */ /* 0x000e6200000e0000 */
[----:B------:R-:W-:Y:S01]  /*03d0*/  ELECT P0, URZ, PT ;  /* 0x00000000003f782f */ /* 0x000fe20003800000 */
[----:B------:R-:W-:Y:S01]  /*03e0*/  IMAD.MOV.U32 R3, RZ, RZ, RZ ;  /* 0x000000ffff037224 */ /* 0x000fe200078e00ff */
[----:B0-----:R-:W-:Y:S01]  /*03f0*/  UMOV UR4, 0x20 ;  /* 0x0000002000047882 */ /* 0x001fe20000000000 */
[----:B------:R-:W0:Y:S01]  /*0400*/  S2R R11, SR_CTAID.Y ;  /* 0x00000000000b7919 */ /* 0x000e220000002600 */
[----:B------:R-:W-:Y:S01]  /*0410*/  NOP ;  /* 0x0000000000007918 */ /* 0x000fe20000000000 */
[----:B------:R-:W-:Y:S01]  /*0420*/  NOP ;  /* 0x0000000000007918 */ /* 0x000fe20000000000 */
[----:B-----5:R-:W-:Y:S02]  /*0430*/  ISETP.NE.AND P4, PT, R2, 0x1, PT ;  /* 0x000000010200780c */ /* 0x020fe40003f85270 */
[----:B------:R-:W5:Y:S01]  /*0440*/  S2R R2, SR_CTAID.X ;  /* 0x0000000000027919 */ /* 0x000f620000002500 */
[----:B-1----:R-:W-:-:S10]  /*0450*/  ISETP.NE.OR P0, PT, R0, RZ, !P0 ;  /* 0x000000ff0000720c */ /* 0x002fd40004705670 */
[----:B------:R-:W5:Y:S01]  /*0460*/  @P4 LDC R7, c[0x0][0x10] ;  /* 0x00000400ff074b82 */ /* 0x000f620000000800 */
[----:B0-----:R-:W-:Y:S02]  /*0470*/  @P4 IMAD.MOV.U32 R4, RZ, RZ, R11 ;  /* 0x000000ffff044224 */ /* 0x001fe400078e000b */
[----:B------:R-:W-:Y:S01]  /*0480*/  VOTEU.ALL UP0, P0 ;  /* 0x00000000003f7886 */ /* 0x000fe20000000000 */
[----:B------:R-:W-:Y:S01]  /*0490*/  @P4 IMAD.MOV.U32 R5, RZ, RZ, RZ ;  /* 0x000000ffff054224 */ /* 0x000fe200078e00ff */
[----:B------:R-:W-:Y:S01]  /*04a0*/  VOTEU.ALL UP1, P0 ;  /* 0x00000000003f7886 */ /* 0x000fe20000020000 */
[----:B------:R-:W-:Y:S02]  /*04b0*/  @P4 IMAD.MOV.U32 R13, RZ, RZ, RZ ;  /* 0x000000ffff0d4224 */ /* 0x000fe400078e00ff */
[----:B------:R-:W0:Y:S01]  /*04c0*/  @!P4 LDC R9, c[0x0][0xc] ;  /* 0x00000300ff09cb82 */ /* 0x000e220000000800 */
[----:B------:R-:W-:Y:S01]  /*04d0*/  @!UP0 UMOV UR6, 0x400 ;  /* 0x0000040000068882 */ /* 0x000fe20000000000 */
[----:B------:R-:W-:-:S04]  /*04e0*/  @!UP0 UIADD3 UR4, -UR4, 0x100000, URZ ;  /* 0x0010000004048890 */ /* 0x000fc8000fffe13f */
[----:B------:R-:W-:Y:S02]  /*04f0*/  @!UP0 USHF.L.U32 UR5, UR4, 0xb, URZ ;  /* 0x0000000b04058899 */ /* 0x000fe4000800063f */
[----:B------:R-:W-:Y:S01]  /*0500*/  @!UP0 USHF.L.U32 UR4, UR4, 0x1, URZ ;  /* 0x0000000104048899 */ /* 0x000fe2000800063f */
[----:B------:R-:W1:Y:S01]  /*0510*/  @!UP0 S2UR UR7, SR_CgaCtaId ;  /* 0x00000000000789c3 */ /* 0x000e620000008800 */
[----:B-----5:R-:W-:-:S04]  /*0520*/  @P4 IMAD.WIDE.U32 R6, R2, R7, R4 ;  /* 0x0000000702064225 */ /* 0x020fc800078e0004 */
[----:B------:R-:W-:Y:S02]  /*0530*/  @P4 IMAD.MOV.U32 R10, RZ, RZ, R6 ;  /* 0x000000ffff0a4224 */ /* 0x000fe400078e0006 */
[----:B------:R-:W-:Y:S02]  /*0540*/  @P4 IMAD.IADD R14, R7, 0x1, R13 ;  /* 0x00000001070e4824 */ /* 0x000fe400078e020d */
[----:B0-----:R-:W-:-:S04]  /*0550*/  @!P4 IMAD.WIDE.U32 R4, R9, R11, R2 ;  /* 0x0000000b0904c225 */ /* 0x001fc800078e0002 */
[----:B------:R-:W-:Y:S02]  /*0560*/  @!P4 IMAD.MOV.U32 R10, RZ, RZ, R4 ;  /* 0x000000ffff0ac224 */ /* 0x000fe400078e0004 */
[----:B------:R-:W-:Y:S01]  /*0570*/  @!P4 IMAD.MOV.U32 R14, RZ, RZ, R5 ;  /* 0x000000ffff0ec224 */ /* 0x000fe200078e0005 */
[----:B-1----:R-:W-:Y:S02]  /*0580*/  @!UP0 ULEA UR6, UR7, UR6, 0x18 ;  /* 0x0000000607068291 */ /* 0x002fe4000f8ec03f */
[----:B------:R0:W-:Y:S01]  /*0590*/  STL [R1+0x454], R10 ;  /* 0x0004540a01007387 */ /* 0x0001e20000100800 */
[----:B------:R-:W-:-:S03]  /*05a0*/  VOTEU.ALL UP0, P0 ;  /* 0x00000000003f7886 */ /* 0x000fc60000000000 */
[----:B------:R0:W-:Y:S04]  /*05b0*/  STL [R1+0x450], R14 ;  /* 0x0004500e01007387 */ /* 0x0001e80000100800 */
[----:B------:R-:W1:Y:S02]  /*05c0*/  FENCE.VIEW.ASYNC.S ;  /* 0x00000000000073c6 */ /* 0x000e640000000000 */
[----:B-1----:R0:W2:Y:S01]  /*05d0*/  @!UP0 SYNCS.EXCH.64 URZ, [UR6+0x50], UR4 ;  /* 0x00005004063f85b2 */ /* 0x0020a20008000100 */
[----:B------:R0:W2:Y:S01]  /*05e0*/  @!UP1 SYNCS.EXCH.64 URZ, [UR6+0x58], UR4 ;  /* 0x00005804063f95b2 */ /* 0x0000a20008000100 */
[----:B------:R-:W-:Y:S01]  /*05f0*/  NOP ;  /* 0x0000000000007918 */ /* 0x000fe20000000000 */
[----:B--234-:R-:W-:Y:S06]  /*0600*/  BAR.SYNC.DEFER_BLOCKING 0x0 ;  /* 0x0000000000007b1d */ /* 0x01cfec0000010000 */
[----:B0-----:R-:W-:Y:S05]  /*0610*/  @!P1 BRA `(.L_x_3) ;  /* 0x0000027c00049947 */ /* 0x001fea0003800000 */
[----:B------:R-:W-:-:S06]  /*0620*/  UISETP.GT.U32.AND UP0, UPT, UR10, 0x1, UPT ;  /* 0x000000010a00788c */ /* 0x000fcc000bf04070 */
[----:B------:R-:W-:-:S13]  /*0630*/  PLOP3.LUT P0, PT, PT, PT, UP0, 0x80, 0x0 ;  /* 0x000000000000781c */ /* 0x000fda0003f0f008 */
[----:B------:R-:W-:Y:S05]  /*0640*/  @P0 EXIT ;  /* 0x000000000000094d */ /* 0x000fea0003800000 */
[----:B------:R-:W-:Y:S01]  /*0650*/  IMAD.MOV.U32 R5, RZ, RZ, -0x1 ;  /* 0xffffffffff057424 */ /* 0x000fe200078e00ff */
[----:B------:R-:W-:Y:S01]  /*0660*/  ULDC.64 UR4, c[0x0][0x650] ;  /* 0x0001940000047ab9 */ /* 0x000fe20000000a00 */
[----:B------:R-:W-:Y:S01]  /*0670*/  IMAD.MOV.U32 R4, RZ, RZ, -0x1 ;  /* 0xffffffffff047424 */ /* 0x000fe200078e00ff */
[----:B------:R-:W-:Y:S01]  /*0680*/  ISETP.GE.U32.AND P0, PT, R10, UR4, PT ;  /* 0x000000040a007c0c */ /* 0x000fe2000bf06070 */
[----:B------:R-:W-:Y:S01]  /*0690*/  UMOV UR9, 0xffffffff ;  /* 0xffffffff00097882 */ /* 0x000fe20000000000 */
[----:B------:R0:W-:Y:S01]  /*06a0*/  STL [R1+0x45c], R5 ;  /* 0x00045c0501007387 */ /* 0x0001e20000100800 */
[----:B------:R-:W-:Y:S02]  /*06b0*/  PRMT R0, RZ, 0x7610, R0 ;  /* 0x00007610ff007816 */ /* 0x000fe40000000000 */
[----:B------:R-:W-:Y:S01]  /*06c0*/  ISETP.GE.U32.AND.EX P0, PT, R14, UR5, PT, P0 ;  /* 0x000000050e007c0c */ /* 0x000fe2000bf06100 */
[----:B------:R0:W-:-:S12]  /*06d0*/  STL [R1+0x458], R4 ;  /* 0x0004580401007387 */ /* 0x0001d80000100800 */
[----:B0-----:R-:W-:Y:S05]  /*06e0*/  @P0 BRA `(.L_x_4) ;  /* 0x00000004006c0947 */ /* 0x001fea0003800000 */
[----:B------:R-:W-:Y:S01]  /*06f0*/  ULDC.64 UR14, c[0x0][0x628] ;  /* 0x00018a00000e7ab9 */ /* 0x000fe20000000a00 */
[----:B------:R-:W0:Y:S01]  /*0700*/  LDC.64 R12, c[0x0][0x620] ;  /* 0x00018800ff0c7b82 */ /* 0x000e220000000a00 */
[----:B------:R-:W-:Y:S01]  /*0710*/  ISETP.NE.U32.AND P0, PT, RZ, UR14, PT ;  /* 0x0000000eff007c0c */ /* 0x000fe2000bf05070 */
[----:B------:R-:W-:Y:S01]  /*0720*/  ULDC UR11, c[0x0][0x630] ;  /* 0x00018c00000b7ab9 */ /* 0x000fe20000000800 */
[----:B------:R-:W-:Y:S02]  /*0730*/  R2UR UR4, R10 ;  /* 0x000000000a0472ca */ /* 0x000fe400000e0000 */
[----:B------:R-:W-:Y:S02]  /*0740*/  ISETP.NE.AND.EX P0, PT, RZ, UR15, PT, P0 ;  /* 0x0000000fff007c0c */ /* 0x000fe4000bf05300 */
[----:B------:R-:W-:-:S11]  /*0750*/  R2UR UR5, R14 ;  /* 0x000000000e0572ca */ /* 0x000fd600000e0000 */
[----:B------:R-:W-:Y:S05]  /*0760*/  @!P0 BRA `(.L_x_5) ;  /* 0x0000000000308947 */ /* 0x000fea0003800000 */
[----:B------:R-:W-:Y:S01]  /*0770*/  R2UR UR4, R10 ;  /* 0x000000000a0472ca */ /* 0x000fe200000e0000 */
[----:B------:R-:W-:Y:S01]  /*0780*/  ULDC UR8, c[0x0][0x634] ;  /* 0x00018d0000087ab9 */ /* 0x000fe20000000800 */
[----:B------:R-:W-:-:S11]  /*0790*/  R2UR UR10, R14 ;  /* 0x000000000e0a72ca */ /* 0x000fd600000e0000 */
[----:B------:R-:W-:-:S04]  /*07a0*/  UIADD3 UR8, UP0, UR4, UR8, URZ ;  /* 0x0000000804087290 */ /* 0x000fc8000ff1e03f */
[----:B------:R-:W-:-:S04]  /*07b0*/  UIADD3.X UR10, URZ, UR10, URZ, UP0, !UPT ;  /* 0x0000000a3f0a7290 */ /* 0x000fc800087fe43f */
[----:B------:R-:W-:-:S04]  /*07c0*/  UIMAD.WIDE.U32 UR4, UR10, UR14, URZ ;  /* 0x0000000e0a0472a5 */ /* 0x000fc8000f8e003f */
[----:B------:R-:W-:Y:S02]  /*07d0*/  UIMAD.WIDE.U32 UR6, UP0, UR8, UR15, UR4 ;  /* 0x0000000f080672a5 */ /* 0x000fe4000f800004 */
[----:B------:R-:W-:Y:S02]  /*07e0*/  UIMAD.WIDE.U32 UR4, UR8, UR14, URZ ;  /* 0x0000000e080472a5 */ /* 0x000fe4000f8e003f */
[----:B------:R-:W-:Y:S02]  /*07f0*/  UIADD3.X UR9, URZ, URZ, URZ, UP0, !UPT ;  /* 0x0000003f3f097290 */ /* 0x000fe400087fe43f */
[----:B------:R-:W-:Y:S01]  /*0800*/  UIADD3 URZ, UP0, UR5, UR6, URZ ;  /* 0x00000006053f7290 */ /* 0x000fe2000ff1e03f */
[----:B------:R-:W-:-:S03]  /*0810*/  UMOV UR8, UR7 ;  /* 0x0000000700087c82 */ /* 0x000fc60008000000 */
[----:B------:R-:W-:-:S12]  /*0820*/  UIMAD.WIDE.U32.X UR4, UR10, UR15, UR8, UP0 ;  /* 0x0000000f0a0472a5 */ /* 0x000fd800080e0408 */
.L_x_5:
[----:B------:R-:W-:Y:S01]  /*0830*/  USHF.R.U64 UR9, UR4, UR11, UR5 ;  /* 0x0000000b04097299 */ /* 0x000fe20008001205 */
[----:B------:R-:W1:Y:S01]  /*0840*/  LDC R8, c[0x0][0x618] ;  /* 0x00018600ff087b82 */ /* 0x000e620000000800 */
[----:B------:R-:W-:Y:S01]  /*0850*/  USHF.R.U32.HI UR4, URZ, UR11, UR5 ;  /* 0x0000000b3f047299 */ /* 0x000fe20008011605 */
[----:B------:R-:W-:Y:S01]  /*0860*/  I2FP.F32.U32 R0, R2 ;  /* 0x0000000200007245 */ /* 0x000fe20000201000 */
[----:B------:R-:W-:Y:S01]  /*0870*/  IMAD.MOV.U32 R4, RZ, RZ, R10 ;  /* 0x000000ffff047224 */ /* 0x000fe200078e000a */
[----:B------:R-:W-:Y:S01]  /*0880*/  ULDC UR5, c[0x0][0x150] ;  /* 0x0000540000057ab9 */ /* 0x000fe20000000800 */
[----:B------:R-:W-:Y:S01]  /*0890*/  IADD3 R7, P0, RZ, -UR9, RZ ;  /* 0x80000009ff077c10 */ /* 0x000fe2000ff1e0ff */
[----:B------:R-:W-:Y:S02]  /*08a0*/  IMAD.MOV.U32 R5, RZ, RZ, R14 ;  /* 0x000000ffff057224 */ /* 0x000fe400078e000e */
[----:B------:R-:W-:Y:S01]  /*08b0*/  FMUL R0, R0, UR5 ;  /* 0x0000000500007c20 */ /* 0x000fe20008400000 */
[----:B------:R-:W2:Y:S01]  /*08c0*/  LDC.64 R20, c[0x0][0x640] ;  /* 0x00019000ff147b82 */ /* 0x000ea20000000a00 */
[----:B------:R-:W-:Y:S01]  /*08d0*/  IMAD.X R9, RZ, RZ, ~UR4, P0 ;  /* 0x80000004ff097e24 */ /* 0x000fe200080e06ff */
[----:B------:R-:W-:Y:S01]  /*08e0*/  ULDC UR4, c[0x0][0x154] ;  /* 0x0000550000047ab9 */ /* 0x000fe20000000800 */
[----:B0-----:R-:W-:-:S02]  /*08f0*/  IMAD.WIDE.U32 R4, R7, R12, R4 ;  /* 0x0000000c07047225 */ /* 0x001fc400078e0004 */
[----:B------:R-:W0:Y:S03]  /*0900*/  F2I.U32.TRUNC.NTZ R0, R0 ;  /* 0x0000000000007305 */ /* 0x000e26000020f000 */
[----:B------:R-:W3:Y:S01]  /*0910*/  LDC R3, c[0x0][0x144] ;  /* 0x00005100ff037b82 */ /* 0x000ee20000000800 */
[----:B------:R-:W-:-:S04]  /*0920*/  IMAD R6, R9, R12, RZ ;  /* 0x0000000c09067224 */ /* 0x000fc800078e02ff */
[----:B------:R-:W-:-:S03]  /*0930*/  IMAD R7, R7, R13, R6 ;  /* 0x0000000d07077224 */ /* 0x000fc600078e0206 */
[----:B------:R-:W4:Y:S01]  /*0940*/  LDC R10, c[0x0][0x608] ;  /* 0x00018200ff0a7b82 */ /* 0x000f220000000800 */
[----:B------:R-:W-:Y:S02]  /*0950*/  IMAD.IADD R5, R5, 0x1, R7 ;  /* 0x0000000105057824 */ /* 0x000fe400078e0207 */
[----:B------:R-:W-:Y:S02]  /*0960*/  IMAD.MOV.U32 R7, RZ, RZ, -0x1 ;  /* 0xffffffffff077424 */ /* 0x000fe400078e00ff */
[----:B0-----:R-:W-:Y:S01]  /*0970*/  IMAD.MOV R6, RZ, RZ, -R0 ;  /* 0x000000ffff067224 */ /* 0x001fe200078e0a00 */
[----:B-1----:R-:W-:Y:S02]  /*0980*/  SHF.R.U64 R14, R4, R8, R5 ;  /* 0x00000008040e7219 */ /* 0x002fe40000001205 */
[----:B------:R-:W0:Y:S01]  /*0990*/  LDC R18, c[0x0][0x658] ;  /* 0x00019600ff127b82 */ /* 0x000e220000000800 */
[----:B------:R-:W-:Y:S02]  /*09a0*/  I2FP.F32.U32 R4, R11 ;  /* 0x0000000b00047245 */ /* 0x000fe40000201000 */
[----:B--2---:R-:W-:-:S02]  /*09b0*/  ISETP.NE.U32.AND P0, PT, R20, RZ, PT ;  /* 0x000000ff1400720c */ /* 0x004fc40003f05070 */
[----:B------:R-:W-:Y:S01]  /*09c0*/  SHF.R.U32.HI R5, RZ, R8, R5 ;  /* 0x00000008ff057219 */ /* 0x000fe20000011605 */
[----:B------:R-:W-:Y:S01]  /*09d0*/  FMUL R4, R4, UR4 ;  /* 0x0000000404047c20 */ /* 0x000fe20008400000 */
[----:B------:R-:W-:Y:S01]  /*09e0*/  ISETP.NE.AND.EX P0, PT, R21, RZ, PT, P0 ;  /* 0x000000ff1500720c */ /* 0x000fe20003f05300 */
[----:B------:R-:W1:Y:S01]  /*09f0*/  LDC R12, c[0x0][0x148] ;  /* 0x00005200ff0c7b82 */ /* 0x000e620000000800 */
[----:B---3--:R-:W-:-:S07]  /*0a00*/  IMAD R0, R3, R6, R2 ;  /* 0x0000000603007224 */ /* 0x008fce00078e0202 */
[----:B------:R-:W2:Y:S01]  /*0a10*/  LDC R16, c[0x0][0x600] ;  /* 0x00018000ff107b82 */ /* 0x000ea20000000800 */
[-CC-:B----4-:R-:W-:Y:S02]  /*0a20*/  SHF.R.U64 R22, R14, R10.reuse, R5.reuse ;  /* 0x0000000a0e167219 */ /* 0x190fe40000001205 */
[----:B------:R-:W-:Y:S01]  /*0a30*/  SHF.R.U32.HI R3, RZ, R10, R5 ;  /* 0x0000000aff037219 */ /* 0x000fe20000011605 */
[----:B------:R-:W-:Y:S01]  /*0a40*/  IMAD.MOV.U32 R5, RZ, RZ, 0x1 ;  /* 0x00000001ff057424 */ /* 0x000fe200078e00ff */
[----:B------:R3:W4:Y:S03]  /*0a50*/  F2I.U32.TRUNC.NTZ R10, R4 ;  /* 0x00000004000a7305 */ /* 0x000726000020f000 */
[----:B------:R-:W1:Y:S01]  /*0a60*/  LDC R15, c[0x0][0x648] ;  /* 0x00019200ff0f7b82 */ /* 0x000e620000000800 */
[-C--:B0-----:R-:W-:Y:S02]  /*0a70*/  SHF.L.U32 R2, R7, R18.reuse, RZ ;  /* 0x0000001207027219 */ /* 0x081fe400000006ff */
[----:B------:R-:W-:-:S02]  /*0a80*/  SHF.R.U64 R24, R22, R18, R3 ;  /* 0x0000001216187219 */ /* 0x000fc40000001203 */
[----:B------:R-:W-:Y:S02]  /*0a90*/  LOP3.LUT R9, RZ, R2, RZ, 0x33, !PT ;  /* 0x00000002ff097212 */ /* 0x000fe400078e33ff */
[-C--:B------:R-:W-:Y:S01]  /*0aa0*/  SHF.R.U32.HI R3, RZ, R18.reuse, R3 ;  /* 0x00000012ff037219 */ /* 0x080fe20000011603 */
[----:B------:R-:W0:Y:S01]  /*0ab0*/  LDC R17, c[0x0][0x638] ;  /* 0x00018e00ff117b82 */ /* 0x000e220000000800 */
[----:B------:R-:W-:Y:S01]  /*0ac0*/  SHF.L.U32 R8, R5, R18, RZ ;  /* 0x0000001205087219 */ /* 0x000fe200000006ff */
[----:B------:R-:W-:-:S06]  /*0ad0*/  IMAD.MOV.U32 R2, RZ, RZ, R24 ;  /* 0x000000ffff027224 */ /* 0x000fcc00078e0018 */
[----:B------:R-:W0:Y:S01]  /*0ae0*/  LDC R19, c[0x0][0x610] ;  /* 0x00018400ff137b82 */ /* 0x000e220000000800 */
[----:B---34-:R-:W-:Y:S05]  /*0af0*/  @!P0 BRA `(.L_x_6) ;  /* 0x0000000000288947 */ /* 0x018fea0003800000 */
[----:B------:R-:W3:Y:S02]  /*0b00*/  LDC R7, c[0x0][0x64c] ;  /* 0x00019300ff077b82 */ /* 0x000ee40000000800 */
[----:B---3--:R-:W-:-:S05]  /*0b10*/  IADD3 R7, P0, R24, R7, RZ ;  /* 0x0000000718077210 */ /* 0x008fca0007f1e0ff */
[----:B------:R-:W-:-:S04]  /*0b20*/  IMAD.X R13, RZ, RZ, R3, P0 ;  /* 0x000000ffff0d7224 */ /* 0x000fc800000e0603 */
[----:B------:R-:W-:-:S04]  /*0b30*/  IMAD.WIDE.U32 R2, R13, R20, RZ ;  /* 0x000000140d027225 */ /* 0x000fc800078e00ff */
[----:B------:R-:W-:-:S04]  /*0b40*/  IMAD.WIDE.U32 R4, P0, R7, R21, R2 ;  /* 0x0000001507047225 */ /* 0x000fc80007800002 */
[----:B------:R-:W-:-:S04]  /*0b50*/  IMAD.WIDE.U32 R2, R7, R20, RZ ;  /* 0x0000001407027225 */ /* 0x000fc800078e00ff */
[----:B------:R-:W-:Y:S01]  /*0b60*/  IMAD.X R7, RZ, RZ, RZ, P0 ;  /* 0x000000ffff077224 */ /* 0x000fe200000e06ff */
[----:B------:R-:W-:Y:S01]  /*0b70*/  IADD3 RZ, P0, R3, R4, RZ ;  /* 0x0000000403ff7210 */ /* 0x000fe20007f1e0ff */
[----:B------:R-:W-:-:S04]  /*0b80*/  IMAD.MOV.U32 R6, RZ, RZ, R5 ;  /* 0x000000ffff067224 */ /* 0x000fc800078e0005 */
[----:B------:R-:W-:-:S08]  /*0b90*/  IMAD.WIDE.U32.X R2, R13, R21, R6, P0 ;  /* 0x000000150d027225 */ /* 0x000fd000000e0406 */
.L_x_6:
[----:B-1----:R-:W-:Y:S01]  /*0ba0*/  SHF.R.U64 R2, R2, R15, R3 ;  /* 0x0000000f02027219 */ /* 0x002fe20000001203 */
[----:B--2---:R-:W-:Y:S01]  /*0bb0*/  VIADD R3, R16, 0xffffffff ;  /* 0xffffffff10037836 */ /* 0x004fe20000000000 */
[----:B------:R-:W-:Y:S01]  /*0bc0*/  LOP3.LUT R9, R22, R9, RZ, 0xc0, !PT ;  /* 0x0000000916097212 */ /* 0x000fe200078ec0ff */
[----:B------:R-:W-:Y:S02]  /*0bd0*/  IMAD.MOV R10, RZ, RZ, -R10 ;  /* 0x000000ffff0a7224 */ /* 0x000fe400078e0a0a */
[----:B------:R-:W-:Y:S01]  /*0be0*/  IMAD.MOV R4, RZ, RZ, -R2 ;  /* 0x000000ffff047224 */ /* 0x000fe200078e0a02 */
[----:B------:R-:W-:Y:S01]  /*0bf0*/  LOP3.LUT R14, R14, R3, RZ, 0xc0, !PT ;  /* 0x000000030e0e7212 */ /* 0x000fe200078ec0ff */
[----:B------:R-:W-:Y:S02]  /*0c00*/  @P4 IMAD R0, R12, R10, R11 ;  /* 0x0000000a0c004224 */ /* 0x000fe400078e020b */
[----:B------:R-:W-:Y:S02]  /*0c10*/  IMAD R9, R8, R2, R9 ;  /* 0x0000000208097224 */ /* 0x000fe400078e0209 */
[----:B0-----:R-:W-:-:S02]  /*0c20*/  IMAD R3, R4, R17, R24 ;  /* 0x0000001104037224 */ /* 0x001fc400078e0218 */
[----:B------:R-:W-:Y:S02]  /*0c30*/  IMAD R2, R9, R19, R0 ;  /* 0x0000001309027224 */ /* 0x000fe400078e0200 */
[----:B------:R-:W-:Y:S02]  /*0c40*/  IMAD R3, R3, R16, R14 ;  /* 0x0000001003037224 */ /* 0x000fe400078e020e */
[----:B------:R-:W-:-:S03]  /*0c50*/  IMAD.MOV.U32 R0, RZ, RZ, 0x1 ;  /* 0x00000001ff007424 */ /* 0x000fc600078e00ff */
[----:B------:R-:W-:Y:S02]  /*0c60*/  SEL R4, R3, R2, !P4 ;  /* 0x0000000203047207 */ /* 0x000fe40006000000 */
[----:B------:R-:W-:-:S03]  /*0c70*/  SEL R2, R2, R3, !P4 ;  /* 0x0000000302027207 */ /* 0x000fc60006000000 */
[----:B------:R0:W-:Y:S04]  /*0c80*/  STL [R1+0x458], R4 ;  /* 0x0004580401007387 */ /* 0x0001e80000100800 */
[----:B------:R0:W-:Y:S02]  /*0c90*/  STL [R1+0x45c], R2 ;  /* 0x00045c0201007387 */ /* 0x0001e40000100800 */
.L_x_4:
[----:B------:R-:W-:-:S08]  /*0ca0*/  NOP ;  /* 0x0000000000007918 */ /* 0x000fd00000000000 */
[----:B------:R-:W1:Y:S02]  /*0cb0*/  USETMAXREG.TRY_ALLOC.CTAPOOL UP0, 0xf0 ;  /* 0x000000f0000079c8 */ /* 0x000e640008000600 */
[----:B-1----:R-:W-:-:S13]  /*0cc0*/  PLOP3.LUT P0, PT, PT, PT, UP0, 0x80, 0x0 ;  /* 0x000000000000781c */ /* 0x002fda0003f0f008 */
[----:B------:R-:W-:Y:S05]  /*0cd0*/  @!P0 BRA `(.L_x_4) ;  /* 0xfffffffc00f08947 */ /* 0x000fea000383ffff */
[----:B------:R-:W-:Y:S01]  /*0ce0*/  ULDC.64 UR4, c[0x0][0x598] ;  /* 0x0001660000047ab9 */ /* 0x000fe20000000a00 */
[----:B------:R-:W-:Y:S01]  /*0cf0*/  ULDC.64 UR14, c[0x0][0x208] ;  /* 0x00008200000e7ab9 */ /* 0x000fe20000000a00 */
[----:B------:R-:W-:-:S04]  /*0d00*/  ISETP.NE.U32.AND P0, PT, RZ, UR4, PT ;  /* 0x00000004ff007c0c */ /* 0x000fc8000bf05070 */
[----:B------:R-:W-:-:S13]  /*0d10*/  ISETP.NE.AND.EX P0, PT, RZ, UR5, PT, P0 ;  /* 0x00000005ff007c0c */ /* 0x000fda000bf05300 */
[----:B------:R-:W-:Y:S05]  /*0d20*/  @!P0 BRA `(.L_x_7) ;  /* 0x0000000000208947 */ /* 0x000fea0003800000 */
[----:B0-----:R-:W0:Y:S02]  /*0d30*/  LDC.64 R2, c[0x0][0x598] ;  /* 0x00016600ff027b82 */ /* 0x001e240000000a00 */
[----:B0-----:R-:W2:Y:S02]  /*0d40*/  LDG.E.64 R2, desc[UR14][R2.64] ;  /* 0x0000000e02027981 */ /* 0x001ea4000c1e1b00 */
[----:B--2---:R-:W-:-:S04]  /*0d50*/  ISETP.NE.U32.AND P0, PT, R2, RZ, PT ;  /* 0x000000ff0200720c */ /* 0x004fc80003f05070 */
[----:B------:R-:W-:-:S13]  /*0d60*/  ISETP.NE.AND.EX P0, PT, R3, RZ, PT, P0 ;  /* 0x000000ff0300720c */ /* 0x000fda0003f05300 */
[----:B------:R-:W-:Y:S05]  /*0d70*/  @!P0 BRA `(.L_x_7) ;  /* 0x00000000000c8947 */ /* 0x000fea0003800000 */
[----:B------:R-:W2:Y:S02]  /*0d80*/  LD.E R2, desc[UR14][R2.64] ;  /* 0x0000000e02027980 */ /* 0x000ea4000c101900 */
[----:B--2---:R-:W-:Y:S01]  /*0d90*/  R2UR UR20, R2 ;  /* 0x00000000021472ca */ /* 0x004fe200000e0000 */
[----:B------:R-:W-:-:S14]  /*0da0*/  BRA `(.L_x_8) ;  /* 0x0000000000247947 */ /* 0x000fdc0003800000 */
.L_x_7:
[----:B------:R-:W-:Y:S02]  /*0db0*/  ULDC.64 UR4, c[0x0][0x588] ;  /* 0x0001620000047ab9 */ /* 0x000fe40000000a00 */
[----:B------:R-:W-:-:S04]  /*0dc0*/  ISETP.NE.U32.AND P0, PT, RZ, UR4, PT ;  /* 0x00000004ff007c0c */ /* 0x000fc8000bf05070 */
[----:B------:R-:W-:-:S13]  /*0dd0*/  ISETP.NE.AND.EX P0, PT, RZ, UR5, PT, P0 ;  /* 0x00000005ff007c0c */ /* 0x000fda000bf05300 */
[----:B------:R-:W-:Y:S05]  /*0de0*/  @!P0 BRA `(.L_x_9) ;  /* 0x0000000000108947 */ /* 0x000fea0003800000 */
[----:B0-----:R-:W0:Y:S02]  /*0df0*/  LDC.64 R2, c[0x0][0x588] ;  /* 0x00016200ff027b82 */ /* 0x001e240000000a00 */
[----:B0-----:R-:W2:Y:S02]  /*0e00*/  LDG.E R2, desc[UR14][R2.64] ;  /* 0x0000000e02027981 */ /* 0x001ea4000c1e1900 */
[----:B--2---:R-:W-:Y:S01]  /*0e10*/  R2UR UR20, R2 ;  /* 0x00000000021472ca */ /* 0x004fe200000e0000 */
[----:B------:R-:W-:-:S14]  /*0e20*/  BRA `(.L_x_8) ;  /* 0x0000000000047947 */ /* 0x000fdc0003800000 */
.L_x_9:
[----:B------:R-:W-:-:S05]  /*0e30*/  ULDC UR20, c[0x0][0x580] ;  /* 0x0001600000147ab9 */ /* 0x000fca0000000800 */
.L_x_8:
[----:B------:R-:W-:Y:S02]  /*0e40*/  ULDC.64 UR4, c[0x0][0x5a0] ;  /* 0x0001680000047ab9 */ /* 0x000fe40000000a00 */
        /* <DEDUP_REMOVED lines=11> */
.L_x_10:
        /* <DEDUP_REMOVED lines=8> */
.L_x_12:
[----:B------:R-:W-:-:S05]  /*0f80*/  ULDC UR21, c[0x0][0x584] ;  /* 0x0001610000157ab9 */ /* 0x000fca0000000800 */
.L_x_11:
[----:B------:R-:W-:-:S13]  /*0f90*/  LOP3.LUT P0, RZ, R0, 0xff, RZ, 0xc0, !PT ;  /* 0x000000ff00ff7812 */ /* 0x000fda000780c0ff */
[----:B------:R-:W-:Y:S05]  /*0fa0*/  @!P0 EXIT ;  /* 0x000000000000894d */ /* 0x000fea0003800000 */
[----:B------:R-:W-:Y:S01]  /*0fb0*/  ULDC UR4, c[0x0][0x28c] ;  /* 0x0000a30000047ab9 */ /* 0x000fe20000000800 */
[----:B------:R-:W-:Y:S02]  /*0fc0*/  ULOP3.LUT UR22, UR13, 0x1, URZ, 0xfc, !UPT ;  /* 0x000000010d167892 */ /* 0x000fe4000f8efc3f */
[----:B------:R-:W-:-:S04]  /*0fd0*/  UIADD3 UR4, UR4, 0x7f, URZ ;  /* 0x0000007f04047890 */ /* 0x000fc8000fffe03f */
[----:B------:R-:W-:-:S04]  /*0fe0*/  USHF.R.S32.HI UR5, URZ, 0x1f, UR4 ;  /* 0x0000001f3f057899 */ /* 0x000fc80008011404 */
[----:B------:R-:W-:-:S03]  /*0ff0*/  ULEA.HI UR5, UR5, UR4, URZ, 0x7 ;  /* 0x0000000405057291 */ /* 0x000fc6000f8f383f */
[----:B------:R-:W-:Y:S01]  /*1000*/  UMOV UR4, URZ ;  /* 0x0000003f00047c82 */ /* 0x000fe20008000000 */
[----:B------:R-:W-:-:S03]  /*1010*/  USHF.R.S32.HI UR10, URZ, 0x7, UR5 ;  /* 0x000000073f0a7899 */ /* 0x000fc60008011405 */
[----:B------:R-:W-:-:S09]  /*1020*/  UMOV UR5, URZ ;  /* 0x0000003f00057c82 */ /* 0x000fd20008000000 */
.L_x_549:
[----:B------:R-:W-:Y:S01]  /*1030*/  STL [R1+0x44c], RZ ;  /* 0x00044cff01007387 */ /* 0x000fe20000100800 */
[----:B-1----:R-:W1:Y:S01]  /*1040*/  S2UR UR18, SR_CgaCtaId ;  /* 0x00000000001279c3 */ /* 0x002e620000008800 */
[----:B------:R-:W-:Y:S01]  /*1050*/  UMOV UR17, 0x400 ;  /* 0x0000040000117882 */ /* 0x000fe20000000000 */
[----:B------:R-:W-:Y:S01]  /*1060*/  UMOV UR6, URZ ;  /* 0x0000003f00067c82 */ /* 0x000fe20008000000 */
[----:B------:R-:W-:Y:S01]  /*1070*/  STL [R1+0x448], RZ ;  /* 0x000448ff01007387 */ /* 0x000fe20000100800 */
[----:B------:R-:W-:Y:S01]  /*1080*/  UMOV UR7, URZ ;  /* 0x0000003f00077c82 */ /* 0x000fe20008000000 */
[----:B------:R-:W-:Y:S01]  /*1090*/  UMOV UR8, URZ ;  /* 0x0000003f00087c82 */ /* 0x000fe20008000000 */
[----:B------:R-:W-:Y:S01]  /*10a0*/  UMOV UR23, UR5 ;  /* 0x0000000500177c82 */ /* 0x000fe20008000000 */
[----:B------:R-:W-:Y:S01]  /*10b0*/  STL [R1+0x444], RZ ;  /* 0x000444ff01007387 */ /* 0x000fe20000100800 */
[----:B0-----:R-:W0:Y:S01]  /*10c0*/  LDC R2, c[0x0][0x28c] ;  /* 0x0000a300ff027b82 */ /* 0x001e220000000800 */
[----:B------:R-:W-:Y:S01]  /*10d0*/  UMOV UR24, UR4 ;  /* 0x0000000400187c82 */ /* 0x000fe20008000000 */
[----:B------:R-:W-:Y:S01]  /*10e0*/  CS2R R236, SRZ ;  /* 0x0000000000ec7805 */ /* 0x000fe2000001ff00 */
[----:B------:R-:W-:Y:S01]  /*10f0*/  STL [R1+0x440], RZ ;  /* 0x000440ff01007387 */ /* 0x000fe20000100800 */
[----:B------:R-:W-:-:S02]  /*1100*/  CS2R R234, SRZ ;  /* 0x0000000000ea7805 */ /* 0x000fc4000001ff00 */
[----:B------:R-:W-:Y:S02]  /*1110*/  CS2R R232, SRZ ;  /* 0x0000000000e87805 */ /* 0x000fe4000001ff00 */
[----:B------:R-:W-:Y:S01]  /*1120*/  CS2R R230, SRZ ;  /* 0x0000000000e67805 */ /* 0x000fe2000001ff00 */
[----:B------:R-:W-:Y:S01]  /*1130*/  STL [R1+0x43c], RZ ;  /* 0x00043cff01007387 */ /* 0x000fe20000100800 */
[----:B------:R-:W-:Y:S02]  /*1140*/  CS2R R228, SRZ ;  /* 0x0000000000e47805 */ /* 0x000fe4000001ff00 */
[----:B------:R-:W-:Y:S02]  /*1150*/  CS2R R226, SRZ ;  /* 0x0000000000e27805 */ /* 0x000fe4000001ff00 */
        /* <DEDUP_REMOVED lines=14> */
[----:B0-----:R-:W-:Y:S02]  /*1240*/  ISETP.GE.AND P0, PT, R2, 0x1, PT ;  /* 0x000000010200780c */ /* 0x001fe40003f06270 */
        /* <DEDUP_REMOVED lines=49> */
[----:B--2---:R-:W-:Y:S01]  /*1560*/  CS2R R2, SRZ ;  /* 0x0000000000027805 */ /* 0x004fe2000001ff00 */
        /* <DEDUP_REMOVED lines=85> */
[----:B------:R-:W-:-:S03]  /*1ac0*/  CS2R R150, SRZ ;  /* 0x0000000000967805 */ /* 0x000fc6000001ff00 */
[----:B------:R-:W-:Y:S04]  /*1ad0*/  STL [R1+0x3a0], RZ ;  /* 0x0003a0ff01007387 */ /* 0x000fe80000100800 */
        /* <DEDUP_REMOVED lines=104> */
[----:B------:R-:W-:Y:S04]  /*2160*/  STL [R1], RZ ;  /* 0x000000ff01007387 */ /* 0x000fe80000100800 */
        /* <DEDUP_REMOVED lines=39> */
[----:B------:R-:W-:Y:S01]  /*23e0*/  STL [R1+0xa0], RZ ;  /* 0x0000a0ff01007387 */ /* 0x000fe20000100800 */
[----:B------:R-:W0:Y:S03]  /*23f0*/  S2R R0, SR_TID.X ;  /* 0x0000000000007919 */ /* 0x000e260000002100 */
        /* <DEDUP_REMOVED lines=8> */
[----:B0-----:R-:W-:-:S03]  /*2480*/  LOP3.LUT R0, R0, 0x80, RZ, 0xc0, !PT ;  /* 0x0000008000007812 */ /* 0x001fc600078ec0ff */
[----:B------:R-:W-:Y:S01]  /*2490*/  STL [R1+0xc4], RZ ;  /* 0x0000c4ff01007387 */ /* 0x000fe20000100800 */
[----:B------:R-:W-:-:S03]  /*24a0*/  SHF.R.U32.HI R0, RZ, 0x7, R0 ;  /* 0x00000007ff007819 */ /* 0x000fc60000011600 */
        /* <DEDUP_REMOVED lines=33> */
[----:B------:R-:W0:Y:S04]  /*26c0*/  SHFL.IDX PT, R0, R0, RZ, 0x1f ;  /* 0x00001fff00007589 */ /* 0x000e2800000e0000 */
[----:B------:R2:W-:Y:S04]  /*26d0*/  STL [R1+0x14c], RZ ;  /* 0x00014cff01007387 */ /* 0x0005e80000100800 */
[----:B------:R2:W-:Y:S04]  /*26e0*/  STL [R1+0x150], RZ ;  /* 0x000150ff01007387 */ /* 0x0005e80000100800 */
[----:B------:R2:W-:Y:S04]  /*26f0*/  STL [R1+0x154], RZ ;  /* 0x000154ff01007387 */ /* 0x0005e80000100800 */
[----:B------:R2:W-:Y:S04]  /*2700*/  STL [R1+0x158], RZ ;  /* 0x000158ff01007387 */ /* 0x0005e80000100800 */
[----:B------:R2:W-:Y:S04]  /*2710*/  STL [R1+0x15c], RZ ;  /* 0x00015cff01007387 */ /* 0x0005e80000100800 */
[----:B------:R2:W-:Y:S01]  /*2720*/  STL [R1+0x160], RZ ;  /* 0x000160ff01007387 */ /* 0x0005e20000100800 */
[----:B0-----:R-:W-:-:S03]  /*2730*/  R2UR UR11, R0 ;  /* 0x00000000000b72ca */ /* 0x001fc600000e0000 */
[----:B------:R2:W-:Y:S04]  /*2740*/  STL [R1+0x164], RZ ;  /* 0x000164ff01007387 */ /* 0x0005e80000100800 */
[----:B------:R2:W-:Y:S04]  /*2750*/  STL [R1+0x168], RZ ;  /* 0x000168ff01007387 */ /* 0x0005e80000100800 */
[----:B------:R2:W-:Y:S02]  /*2760*/  STL [R1+0x16c], RZ ;  /* 0x00016cff01007387 */ /* 0x0005e40000100800 */
[----:B------:R-:W-:-:S02]  /*2770*/  ULEA.HI UR12, UR11, UR11, URZ, 0x1 ;  /* 0x0000000b0b0c7291 */ /* 0x000fc4000f8f083f */
[----:B------:R2:W-:Y:S02]  /*2780*/  STL [R1+0x170], RZ ;  /* 0x000170ff01007387 */ /* 0x0005e40000100800 */
[----:B------:R-:W-:Y:S02]  /*2790*/  ULOP3.LUT UR16, UR12, 0x7fffe, URZ, 0xc0, !UPT ;  /* 0x0007fffe0c107892 */ /* 0x000fe4000f8ec03f */
[----:B------:R2:W-:Y:S01]  /*27a0*/  STL [R1+0x174], RZ ;  /* 0x000174ff01007387 */ /* 0x0005e20000100800 */
[----:B-1----:R-:W-:Y:S02]  /*27b0*/  ULEA UR12, UR18, UR17, 0x18 ;  /* 0x00000011120c7291 */ /* 0x002fe4000f8ec03f */
[----:B------:R-:W-:Y:S01]  /*27c0*/  UIADD3 UR16, UR11, -UR16, URZ ;  /* 0x800000100b107290 */ /* 0x000fe2000fffe03f */
[----:B------:R2:W-:Y:S03]  /*27d0*/  STL [R1+0x178], RZ ;  /* 0x000178ff01007387 */ /* 0x0005e60000100800 */
[----:B------:R-:W-:Y:S01]  /*27e0*/  ULEA UR16, UR16, UR12, 0xd ;  /* 0x0000000c10107291 */ /* 0x000fe2000f8e683f */
[----:B------:R2:W-:Y:S03]  /*27f0*/  STL [R1+0x17c], RZ ;  /* 0x00017cff01007387 */ /* 0x0005e60000100800 */
[----:B------:R-:W-:Y:S01]  /*2800*/  UIADD3 UR16, UR16, 0x100, URZ ;  /* 0x0000010010107890 */ /* 0x000fe2000fffe03f */
[----:B------:R2:W-:Y:S03]  /*2810*/  STL [R1+0x180], RZ ;  /* 0x000180ff01007387 */ /* 0x0005e60000100800 */
[----:B------:R-:W-:Y:S01]  /*2820*/  USHF.R.U32.HI UR11, URZ, 0x4, UR16 ;  /* 0x000000043f0b7899 */ /* 0x000fe20008011610 */
[----:B------:R2:W-:Y:S03]  /*2830*/  STL [R1+0x184], RZ ;  /* 0x000184ff01007387 */ /* 0x0005e60000100800 */
[----:B------:R-:W-:Y:S01]  /*2840*/  ULOP3.LUT UR11, UR11, 0x3fff, URZ, 0xc0, !UPT ;  /* 0x00003fff0b0b7892 */ /* 0x000fe2000f8ec03f */
[----:B------:R2:W-:Y:S04]  /*2850*/  STL [R1+0x188], RZ ;  /* 0x000188ff01007387 */ /* 0x0005e80000100800 */
        /* <DEDUP_REMOVED lines=28> */
[----:B------:R2:W-:Y:S01]  /*2a20*/  STL [R1+0x1fc], RZ ;  /* 0x0001fcff01007387 */ /* 0x0005e20000100800 */
[----:B------:R-:W-:Y:S05]  /*2a30*/  @!P0 BRA `(.L_x_13) ;  /* 0x0000006000a88947 */ /* 0x000fea0003800000 */
[----:B------:R-:W-:-:S06]  /*2a40*/  UISETP.NE.AND UP0, UPT, UR22, 0x3, UPT ;  /* 0x000000031600788c */ /* 0x000fcc000bf05270 */
[----:B------:R-:W-:-:S13]  /*2a50*/  PLOP3.LUT P1, PT, PT, PT, UP0, 0x80, 0x0 ;  /* 0x000000000000781c */ /* 0x000fda0003f2f008 */
[----:B------:R-:W-:Y:S05]  /*2a60*/  @!P1 BRA `(.L_x_14) ;  /* 0x0000000000049947 */ /* 0x000fea0003800000 */
[----:B------:R-:W-:Y:S01]  /*2a70*/  BPT.TRAP 0x1 ;  /* 0x000000040000795c */ /* 0x000fe20000300000 */
.L_x_14:
[----:B------:R-:W-:Y:S01]  /*2a80*/  ULEA UR6, UR5, UR12, 0x3 ;  /* 0x0000000c05067291 */ /* 0x000fe2000f8e183f */
[----:B------:R-:W-:-:S05]  /*2a90*/  IMAD.U32 R0, RZ, RZ, UR4 ;  /* 0x00000004ff007e24 */ /* 0x000fca000f8e00ff */
[----:B------:R-:W-:-:S04]  /*2aa0*/  SHF.L.U32 R0, R0, 0x1f, RZ ;  /* 0x0000001f00007819 */ /* 0x000fc800000006ff */
[----:B------:R0:W1:Y:S01]  /*2ab0*/  SYNCS.PHASECHK.TRANS64.TRYWAIT P0, [UR6], R0 ;  /* 0x00000000ff0075a7 */ /* 0x0000620008000146 */
[----:B------:R-:W-:Y:S05]  /*2ac0*/  @!P1 BRA `(.L_x_15) ;  /* 0x0000000000049947 */ /* 0x000fea0003800000 */
[----:B------:R-:W-:Y:S01]  /*2ad0*/  BPT.TRAP 0x1 ;  /* 0x000000040000795c */ /* 0x000fe20000300000 */
.L_x_15:
[----:B-1----:R-:W-:Y:S05]  /*2ae0*/  @P0 BRA `(.L_x_16) ;  /* 0x0000000000080947 */ /* 0x002fea0003800000 */
[----:B------:R-:W1:Y:S02]  /*2af0*/  SYNCS.PHASECHK.TRANS64.TRYWAIT P0, [UR6], R0 ;  /* 0x00000000ff0075a7 */ /* 0x000e640008000146 */
[----:B-1----:R-:W-:Y:S05]  /*2b00*/  @!P0 BRA `(.L_x_17) ;  /* 0x0000026c00788947 */ /* 0x002fea0003800000 */
.L_x_16:
[----:B------:R-:W-:Y:S01]  /*2b10*/  UIADD3 UR6, UR12, 0x20100, URZ ;  /* 0x000201000c067890 */ /* 0x000fe2000fffe03f */
[----:B------:R-:W-:Y:S01]  /*2b20*/  WARPGROUP.ARRIVE ;  /* 0x00000000000079c5 */ /* 0x000fe20000000000 */
[----:B------:R-:W-:Y:S02]  /*2b30*/  ULOP3.LUT UR7, UR11, 0x10000, URZ, 0xfc, !UPT ;  /* 0x000100000b077892 */ /* 0x000fe4000f8efc3f */
[----:B------:R-:W-:Y:S02]  /*2b40*/  USHF.R.U32.HI UR6, URZ, 0x4, UR6 ;  /* 0x000000043f067899 */ /* 0x000fe40008011606 */
[----:B------:R-:W-:Y:S02]  /*2b50*/  ULEA UR7, UR5, UR7, 0xb ;  /* 0x0000000705077291 */ /* 0x000fe4000f8e583f */
[----:B------:R-:W-:Y:S01]  /*2b60*/  ULOP3.LUT UR6, UR6, 0x3fff, URZ, 0xc0, !UPT ;  /* 0x00003fff06067892 */ /* 0x000fe2000f8ec03f */
[----:B------:R-:W-:Y:S01]  /*2b70*/  UMOV UR17, 0x40000040 ;  /* 0x4000004000117882 */ /* 0x000fe20000000000 */
[----:B------:R-:W-:-:S02]  /*2b80*/  UMOV UR19, 0x40000040 ;  /* 0x4000004000137882 */ /* 0x000fc40000000000 */
[----:B------:R-:W-:Y:S01]  /*2b90*/  ULOP3.LUT UR6, UR6, 0x10000, URZ, 0xfc, !UPT ;  /* 0x0001000006067892 */ /* 0x000fe2000f8efc3f */
[----:B------:R-:W-:-:S03]  /*2ba0*/  UMOV UR16, UR7 ;  /* 0x0000000700107c82 */ /* 0x000fc60008000000 */
[----:B------:R-:W-:-:S07]  /*2bb0*/  ULEA UR8, UR5, UR6, 0xb ;  /* 0x0000000605087291 */ /* 0x000fce000f8e583f */
[----:B------:R-:W-:Y:S02]  /*2bc0*/  UMOV UR18, UR8 ;  /* 0x0000000800127c82 */ /* 0x000fe40008000000 */
[----:B------:R-:W-:Y:S01]  /*2bd0*/  QGMMA.64x256x32.F32.E4M3.E4M3 R24, gdesc[UR16], RZ, !UPT, gsb0 ;  /* 0x03e00000101879f3 */ /* 0x000fe2000c0008ff */
[----:B------:R-:W-:Y:S01]  /*2be0*/  UIADD3 UR16, UR7, 0x400, URZ ;  /* 0x0000040007107890 */ /* 0x000fe2000fffe03f */
[----:B------:R-:W-:Y:S01]  /*2bf0*/  UMOV UR17, 0x40000040 ;  /* 0x4000004000117882 */ /* 0x000fe20000000000 */
[----:B------:R-:W-:Y:S02]  /*2c00*/  WARPGROUP.DEPBAR.LE gsb0, 0x0 ;  /* 0x00008000000079c5 */ /* 0x000fe40000010000 */
[----:B------:R-:W-:Y:S04]  /*2c10*/  STL.64 [R1], R24 ;  /* 0x0000001801007387 */ /* 0x000fe80000100a00 */
[----:B------:R-:W-:Y:S04]  /*2c20*/  STL.64 [R1+0x8], R26 ;  /* 0x0000081a01007387 */ /* 0x000fe80000100a00 */
        /* <DEDUP_REMOVED lines=61> */
[----:B------:R3:W-:Y:S02]  /*3000*/  STL.64 [R1+0x1f8], R150 ;  /* 0x0001f89601007387 */ /* 0x0007e40000100a00 */
[----:B---3--:R-:W-:-:S06]  /*3010*/  WARPGROUP.ARRIVE ;  /* 0x00000000000079c5 */ /* 0x008fcc0000000000 */
[----:B------:R-:W-:Y:S03]  /*3020*/  QGMMA.64x256x32.F32.E4M3.E4M3 R24, gdesc[UR16], RZ, !UPT, gsb0 ;  /* 0x03e00000101879f3 */ /* 0x000fe6000c0008ff */
[----:B------:R-:W-:Y:S02]  /*3030*/  WARPGROUP.DEPBAR.LE gsb0, 0x0 ;  /* 0x00008000000079c5 */ /* 0x000fe40000010000 */
        /* <DEDUP_REMOVED lines=63> */
[----:B------:R3:W-:Y:S04]  /*3430*/  STL.64 [R1+0x5c8], R24 ;  /* 0x0005c81801007387 */ /* 0x0007e80000100a00 */
[----:B---3--:R-:W3:Y:S04]  /*3440*/  LDL.LU.64 R24, [R1] ;  /* 0x0000000001187983 */ /* 0x008ee80000300a00 */
[----:B------:R-:W3:Y:S04]  /*3450*/  LDL.LU.64 R26, [R1+0x8] ;  /* 0x00000800011a7983 */ /* 0x000ee80000300a00 */
        /* <DEDUP_REMOVED lines=61> */
[----:B------:R-:W3:Y:S01]  /*3830*/  LDL.LU.64 R150, [R1+0x1f8] ;  /* 0x0001f80001967983 */ /* 0x000ee20000300a00 */
[----:B------:R-:W-:-:S02]  /*3840*/  UIADD3 UR16, UR7, 0x2, URZ ;  /* 0x0000000207107890 */ /* 0x000fc4000fffe03f */
[----:B------:R-:W-:Y:S01]  /*3850*/  UIADD3 UR18, UR8, 0x2, URZ ;  /* 0x0000000208127890 */ /* 0x000fe2000fffe03f */
[----:B------:R-:W-:Y:S01]  /*3860*/  UMOV UR17, 0x40000040 ;  /* 0x4000004000117882 */ /* 0x000fe20000000000 */
[----:B------:R-:W-:Y:S01]  /*3870*/  UMOV UR19, 0x40000040 ;  /* 0x4000004000137882 */ /* 0x000fe20000000000 */
[----:B---3--:R-:W-:-:S06]  /*3880*/  WARPGROUP.ARRIVE ;  /* 0x00000000000079c5 */ /* 0x008fcc0000000000 */
[----:B------:R-:W-:Y:S03]  /*3890*/  QGMMA.64x256x32.F32.E4M3.E4M3 R24, gdesc[UR16], R24, gsb0 ;  /* 0x03e00000101879f3 */ /* 0x000fe60008000818 */
[----:B------:R-:W-:Y:S02]  /*38a0*/  WARPGROUP.DEPBAR.LE gsb0, 0x0 ;  /* 0x00008000000079c5 */ /* 0x000fe40000010000 */
[----:B------:R-:W-:Y:S01]  /*38b0*/  STL.64 [R1], R24 ;  /* 0x0000001801007387 */ /* 0x000fe20000100a00 */
[----:B------:R-:W-:Y:S02]  /*38c0*/  IMAD.MOV.U32 R2, RZ, RZ, R150 ;  /* 0x000000ffff027224 */ /* 0x000fe400078e0096 */
[----:B01----:R-:W-:Y:S01]  /*38d0*/  IMAD.MOV.U32 R0, RZ, RZ, R151 ;  /* 0x000000ffff007224 */ /* 0x003fe200078e0097 */
[----:B------:R-:W-:Y:S01]  /*38e0*/  STL.64 [R1+0x8], R26 ;  /* 0x0000081a01007387 */ /* 0x000fe20000100a00 */
[----:B------:R-:W-:-:S02]  /*38f0*/  IMAD.MOV.U32 R4, RZ, RZ, R148 ;  /* 0x000000ffff047224 */ /* 0x000fc400078e0094 */
[----:B------:R-:W-:Y:S01]  /*3900*/  IMAD.MOV.U32 R3, RZ, RZ, R149 ;  /* 0x000000ffff037224 */ /* 0x000fe200078e0095 */
[----:B------:R-:W-:Y:S01]  /*3910*/  STL.64 [R1+0x10], R28 ;  /* 0x0000101c01007387 */ /* 0x000fe20000100a00 */
[----:B------:R-:W-:Y:S02]  /*3920*/  IMAD.MOV.U32 R6, RZ, RZ, R146 ;  /* 0x000000ffff067224 */ /* 0x000fe400078e0092 */
[----:B------:R-:W-:Y:S01]  /*3930*/  IMAD.MOV.U32 R5, RZ, RZ, R147 ;  /* 0x000000ffff057224 */ /* 0x000fe200078e0093 */
[----:B------:R-:W-:Y:S01]  /*3940*/  STL.64 [R1+0x18], R30 ;  /* 0x0000181e01007387 */ /* 0x000fe20000100a00 */
[----:B------:R-:W-:Y:S02]  /*3950*/  IMAD.MOV.U32 R8, RZ, RZ, R144 ;  /* 0x000000ffff087224 */ /* 0x000fe400078e0090 */
[----:B------:R-:W-:Y:S01]  /*3960*/  IMAD.MOV.U32 R7, RZ, RZ, R145 ;  /* 0x000000ffff077224 */ /* 0x000fe200078e0091 */
        /* <DEDUP_REMOVED lines=18> */
[----:B------:R0:W-:Y:S01]  /*3a90*/  STL [R1+0x50], R44 ;  /* 0x0000502c01007387 */ /* 0x0001e20000100800 */
[----:B------:R-:W-:-:S02]  /*3aa0*/  IMAD.MOV.U32 R22, RZ, RZ, R130 ;  /* 0x000000ffff167224 */ /* 0x000fc400078e0082 */
[----:B------:R-:W-:Y:S01]  /*3ab0*/  IMAD.MOV.U32 R21, RZ, RZ, R131 ;  /* 0x000000ffff157224 */ /* 0x000fe200078e0083 */
[----:B------:R-:W3:Y:S01]  /*3ac0*/  LDL.LU.64 R150, [R1+0x7c0] ;  /* 0x0007c00001967983 */ /* 0x000ee20000300a00 */
[----:B------:R-:W-:Y:S02]  /*3ad0*/  IMAD.MOV.U32 R212, RZ, RZ, R128 ;  /* 0x000000ffffd47224 */ /* 0x000fe400078e0080 */
[----:B------:R-:W-:Y:S01]  /*3ae0*/  IMAD.MOV.U32 R23, RZ, RZ, R129 ;  /* 0x000000ffff177224 */ /* 0x000fe200078e0081 */
[----:B------:R-:W3:Y:S01]  /*3af0*/  LDL.LU.64 R148, [R1+0x7b8] ;  /* 0x0007b80001947983 */ /* 0x000ee20000300a00 */
[----:B------:R-:W-:Y:S02]  /*3b00*/  IMAD.MOV.U32 R210, RZ, RZ, R126 ;  /* 0x000000ffffd27224 */ /* 0x000fe400078e007e */
[----:B------:R-:W-:Y:S01]  /*3b10*/  IMAD.MOV.U32 R211, RZ, RZ, R127 ;  /* 0x000000ffffd37224 */ /* 0x000fe200078e007f */
[----:B------:R-:W3:Y:S01]  /*3b20*/  LDL.LU.64 R146, [R1+0x7b0] ;  /* 0x0007b00001927983 */ /* 0x000ee20000300a00 */
        /* <DEDUP_REMOVED lines=120> */
[----:B------:R-:W-:-:S03]  /*42b0*/  IMAD.MOV.U32 R235, RZ, RZ, R45 ;  /* 0x000000ffffeb7224 */ /* 0x000fc600078e002d */
        /* <DEDUP_REMOVED lines=10> */
[----:B0-----:R-:W3:Y:S04]  /*4360*/  LDL.LU.64 R44, [R1+0x618] ;  /* 0x00061800012c7983 */ /* 0x001ee80000300a00 */
        /* <DEDUP_REMOVED lines=10> */
[----:B------:R-:W-:Y:S01]  /*4410*/  UIADD3 UR16, UR7, 0x402, URZ ;  /* 0x0000040207107890 */ /* 0x000fe2000fffe03f */
[----:B------:R-:W-:Y:S01]  /*4420*/  UMOV UR17, 0x40000040 ;  /* 0x4000004000117882 */ /* 0x000fe20000000000 */
[----:B---3--:R-:W-:-:S07]  /*4430*/  WARPGROUP.ARRIVE ;  /* 0x00000000000079c5 */ /* 0x008fce0000000000 */
[----:B------:R-:W-:Y:S03]  /*4440*/  QGMMA.64x256x32.F32.E4M3.E4M3 R24, gdesc[UR16], R24, gsb0 ;  /* 0x03e00000101879f3 */ /* 0x000fe60008000818 */
        /* <DEDUP_REMOVED lines=23> */
[----:B0-----:R-:W3:Y:S04]  /*45c0*/  LDL.LU R108, [R1] ;  /* 0x00000000016c7983 */ /* 0x001ee80000300800 */
[----:B------:R-:W3:Y:S04]  /*45d0*/  LDL.LU R109, [R1+0x4] ;  /* 0x00000400016d7983 */ /* 0x000ee80000300800 */
        /* <DEDUP_REMOVED lines=18> */
[----:B------:R-:W3:Y:S01]  /*4700*/  LDL.LU R128, [R1+0x50] ;  /* 0x0000500001807983 */ /* 0x000ee20000300800 */
[----:B------:R-:W-:-:S02]  /*4710*/  IMAD.MOV.U32 R129, RZ, RZ, R235 ;  /* 0x000000ffff817224 */ /* 0x000fc400078e00eb */
[----:B------:R-:W-:Y:S02]  /*4720*/  IMAD.MOV.U32 R130, RZ, RZ, R234 ;  /* 0x000000ffff827224 */ /* 0x000fe400078e00ea */
[----:B------:R-:W-:Y:S02]  /*4730*/  IMAD.MOV.U32 R131, RZ, RZ, R233 ;  /* 0x000000ffff837224 */ /* 0x000fe400078e00e9 */
[----:B------:R-:W-:Y:S02]  /*4740*/  IMAD.MOV.U32 R132, RZ, RZ, R232 ;  /* 0x000000ffff847224 */ /* 0x000fe400078e00e8 */
[----:B------:R-:W-:Y:S02]  /*4750*/  IMAD.MOV.U32 R133, RZ, RZ, R231 ;  /* 0x000000ffff857224 */ /* 0x000fe400078e00e7 */
[----:B------:R-:W-:Y:S02]  /*4760*/  IMAD.MOV.U32 R134, RZ, RZ, R230 ;  /* 0x000000ffff867224 */ /* 0x000fe400078e00e6 */
        /* <DEDUP_REMOVED lines=39> */
[----:B------:R-:W-:Y:S01]  /*49e0*/  IMAD.MOV.U32 R235, RZ, RZ, R0 ;  /* 0x000000ffffeb7224 */ /* 0x000fe200078e0000 */
[----:B------:R-:W-:Y:S02]  /*49f0*/  UIADD3 UR16, UR7, 0x4, URZ ;  /* 0x0000000407107890 */ /* 0x000fe4000fffe03f */
[----:B------:R-:W-:Y:S01]  /*4a00*/  UIADD3 UR18, UR8, 0x4, URZ ;  /* 0x0000000408127890 */ /* 0x000fe2000fffe03f */
[----:B------:R-:W-:Y:S01]  /*4a10*/  UMOV UR17, 0x40000040 ;  /* 0x4000004000117882 */ /* 0x000fe20000000000 */
[----:B------:R-:W-:Y:S01]  /*4a20*/  UMOV UR19, 0x40000040 ;  /* 0x4000004000137882 */ /* 0x000fe20000000000 */
[----:B---3--:R-:W-:-:S06]  /*4a30*/  WARPGROUP.ARRIVE ;  /* 0x00000000000079c5 */ /* 0x008fcc0000000000 */
[----:B------:R-:W-:Y:S03]  /*4a40*/  QGMMA.64x256x32.F32.E4M3.E4M3 R108, gdesc[UR16], R108, gsb0 ;  /* 0x03e00000106c79f3 */ /* 0x000fe6000800086c */
        /* <DEDUP_REMOVED lines=183> */
[----:B0-----:R-:W3:Y:S04]  /*55c0*/  LDL.LU.64 R108, [R1] ;  /* 0x00000000016c7983 */ /* 0x001ee80000300a00 */
        /* <DEDUP_REMOVED lines=183> */
[----:B------:R-:W-:-:S02]  /*6140*/  UMOV UR17, 0x40000040 ;  /* 0x4000004000117882 */ /* 0x000fc40000000000 */
[----:B------:R0:W-:Y:S01]  /*6150*/  STL [R1+0x2d0], RZ ;  /* 0x0002d0ff01007387 */ /* 0x0001e20000100800 */
[----:B------:R-:W-:-:S03]  /*6160*/  ULDC UR7, c[0x0][0x50c] ;  /* 0x0001430000077ab9 */ /* 0x000fc60000000800 */
        /* <DEDUP_REMOVED lines=37> */
[----:B---3--:R-:W-:-:S06]  /*63c0*/  WARPGROUP.ARRIVE ;  /* 0x00000000000079c5 */ /* 0x008fcc0000000000 */
[----:B------:R-:W-:Y:S01]  /*63d0*/  QGMMA.64x256x32.F32.E4M3.E4M3 R24, gdesc[UR16], R24, gsb0 ;  /* 0x03e00000101879f3 */ /* 0x000fe20008000818 */
[----:B------:R0:W-:Y:S04]  /*63e0*/  STL [R1+0x238], RZ ;  /* 0x000238ff01007387 */ /* 0x0001e80000100800 */
[----:B------:R0:W-:Y:S04]  /*63f0*/  STL [R1+0x234], RZ ;  /* 0x000234ff01007387 */ /* 0x0001e80000100800 */
[----:B------:R0:W-:Y:S04]  /*6400*/  STL [R1+0x230], RZ ;  /* 0x000230ff01007387 */ /* 0x0001e80000100800 */
[----:B------:R0:W-:Y:S04]  /*6410*/  STL [R1+0x22c], RZ ;  /* 0x00022cff01007387 */ /* 0x0001e80000100800 */
[----:B------:R0:W-:Y:S04]  /*6420*/  STL [R1+0x228], RZ ;  /* 0x000228ff01007387 */ /* 0x0001e80000100800 */
[----:B------:R0:W-:Y:S01]  /*6430*/  STL [R1+0x224], RZ ;  /* 0x000224ff01007387 */ /* 0x0001e20000100800 */
[----:B------:R-:W-:-:S03]  /*6440*/  UISETP.NE.AND UP0, UPT, UR7, 0x4, UPT ;  /* 0x000000040700788c */ /* 0x000fc6000bf05270 */
[----:B------:R0:W-:Y:S04]  /*6450*/  STL [R1+0x220], RZ ;  /* 0x000220ff01007387 */ /* 0x0001e80000100800 */
[----:B------:R0:W-:Y:S04]  /*6460*/  STL [R1+0x21c], RZ ;  /* 0x00021cff01007387 */ /* 0x0001e80000100800 */
[----:B------:R0:W-:Y:S04]  /*6470*/  STL [R1+0x218], RZ ;  /* 0x000218ff01007387 */ /* 0x0001e80000100800 */
[----:B------:R0:W-:Y:S01]  /*6480*/  STL [R1+0x214], RZ ;  /* 0x000214ff01007387 */ /* 0x0001e20000100800 */
[----:B------:R-:W-:-:S03]  /*6490*/  USEL UR7, URZ, 0x1, UP0 ;  /* 0x000000013f077887 */ /* 0x000fc60008000000 */
[----:B------:R0:W-:Y:S04]  /*64a0*/  STL [R1+0x210], RZ ;  /* 0x000210ff01007387 */ /* 0x0001e80000100800 */
[----:B------:R0:W-:Y:S04]  /*64b0*/  STL [R1+0x20c], RZ ;  /* 0x00020cff01007387 */ /* 0x0001e80000100800 */
[----:B------:R0:W-:Y:S04]  /*64c0*/  STL [R1+0x208], RZ ;  /* 0x000208ff01007387 */ /* 0x0001e80000100800 */
[----:B------:R0:W-:Y:S04]  /*64d0*/  STL [R1+0x204], RZ ;  /* 0x000204ff01007387 */ /* 0x0001e80000100800 */
[----:B------:R0:W-:Y:S01]  /*64e0*/  STL [R1+0x200], RZ ;  /* 0x000200ff01007387 */ /* 0x0001e20000100800 */
[----:B------:R-:W-:Y:S01]  /*64f0*/  ISETP.NE.AND P0, PT, RZ, UR7, PT ;  /* 0x00000007ff007c0c */ /* 0x000fe2000bf05270 */
[----:B------:R-:W-:Y:S01]  /*6500*/  UMOV UR6, 0x4 ;  /* 0x0000000400067882 */ /* 0x000fe20000000000 */
[----:B------:R-:W-:Y:S01]  /*6510*/  IMAD.MOV.U32 R0, RZ, RZ, R235 ;  /* 0x000000ffff007224 */ /* 0x000fe200078e00eb */
[----:B------:R-:W-:-:S02]  /*6520*/  CS2R R236, SRZ ;  /* 0x0000000000ec7805 */ /* 0x000fc4000001ff00 */
[----:B-1----:R-:W-:Y:S02]  /*6530*/  CS2R R234, SRZ ;  /* 0x0000000000ea7805 */ /* 0x002fe4000001ff00 */
[----:B------:R-:W-:Y:S02]  /*6540*/  CS2R R232, SRZ ;  /* 0x0000000000e87805 */ /* 0x000fe4000001ff00 */
[----:B------:R-:W-:Y:S02]  /*6550*/  CS2R R230, SRZ ;  /* 0x0000000000e67805 */ /* 0x000fe4000001ff00 */
[----:B------:R-:W-:Y:S02]  /*6560*/  CS2R R228, SRZ ;  /* 0x0000000000e47805 */ /* 0x000fe4000001ff00 */
[----:B------:R-:W-:Y:S02]  /*6570*/  CS2R R226, SRZ ;  /* 0x0000000000e27805 */ /* 0x000fe4000001ff00 */
[----:B------:R-:W-:-:S02]  /*6580*/  CS2R R224, SRZ ;  /* 0x0000000000e07805 */ /* 0x000fc4000001ff00 */
[----:B------:R-:W-:Y:S02]  /*6590*/  CS2R R222, SRZ ;  /* 0x0000000000de7805 */ /* 0x000fe4000001ff00 */
        /* <DEDUP_REMOVED lines=45> */
[----:B------:R-:W-:Y:S01]  /*6870*/  CS2R R2, SRZ ;  /* 0x0000000000027805 */ /* 0x000fe2000001ff00 */
[----:B------:R-:W-:Y:S02]  /*6880*/  WARPGROUP.DEPBAR.LE gsb0, 0x0 ;  /* 0x00008000000079c5 */ /* 0x000fe40000010000 */
[----:B0-----:R-:W-:Y:S05]  /*6890*/  @!P0 BRA `(.L_x_18) ;  /* 0x0000002000f88947 */ /* 0x001fea0003800000 */
[----:B------:R-:W3:Y:S04]  /*68a0*/  LDL R2, [R1] ;  /* 0x0000000001027983 */ /* 0x000ee80000100800 */
[----:B------:R-:W4:Y:S04]  /*68b0*/  LDL R3, [R1+0x4] ;  /* 0x0000040001037983 */ /* 0x000f280000100800 */
[----:B------:R-:W5:Y:S04]  /*68c0*/  LDL R4, [R1+0x8] ;  /* 0x0000080001047983 */ /* 0x000f680000100800 */
[----:B------:R-:W2:Y:S04]  /*68d0*/  LDL R5, [R1+0xc] ;  /* 0x00000c0001057983 */ /* 0x000ea80000100800 */
        /* <DEDUP_REMOVED lines=102> */
[----:B------:R0:W-:Y:S04]  /*6f40*/  STL [R1+0x4b8], R131 ;  /* 0x0004b88301007387 */ /* 0x0001e80000100800 */
[----:B0-----:R-:W2:Y:S04]  /*6f50*/  LDL R131, [R1+0x1a8] ;  /* 0x0001a80001837983 */ /* 0x001ea80000100800 */
        /* <DEDUP_REMOVED lines=39> */
[----:B0-----:R-:W2:Y:S01]  /*71d0*/  LDL R151, [R1+0x1f8] ;  /* 0x0001f80001977983 */ /* 0x001ea20000100800 */
[----:B------:R-:W-:-:S01]  /*71e0*/  FADD R0, RZ, R0 ;  /* 0x00000000ff007221 */ /* 0x000fc20000000000 */
[----:B---3--:R-:W-:Y:S01]  /*71f0*/  FADD R2, RZ, R2 ;  /* 0x00000002ff027221 */ /* 0x008fe20000000000 */
[----:B----4-:R-:W-:-:S01]  /*7200*/  FADD R3, RZ, R3 ;  /* 0x00000003ff037221 */ /* 0x010fc20000000000 */
[----:B-----5:R-:W-:Y:S01]  /*7210*/  FADD R4, RZ, R4 ;  /* 0x00000004ff047221 */ /* 0x020fe20000000000 */
[----:B--2---:R-:W-:-:S01]  /*7220*/  FADD R5, RZ, R5 ;  /* 0x00000005ff057221 */ /* 0x004fc20000000000 */
[----:B------:R-:W-:Y:S01]  /*7230*/  FADD R6, RZ, R6 ;  /* 0x00000006ff067221 */ /* 0x000fe20000000000 */
[----:B------:R-:W-:-:S01]  /*7240*/  FADD R7, RZ, R7 ;  /* 0x00000007ff077221 */ /* 0x000fc20000000000 */
        /* <DEDUP_REMOVED lines=14> */
[----:B------:R-:W2:Y:S01]  /*7330*/  LDL.LU R131, [R1+0x4b8] ;  /* 0x0004b80001837983 */ /* 0x000ea20000300800 */
        /* <DEDUP_REMOVED lines=13> */
[----:B------:R-:W3:Y:S01]  /*7410*/  LDL.LU R132, [R1+0x4b4] ;  /* 0x0004b40001847983 */ /* 0x000ee20000300800 */
        /* <DEDUP_REMOVED lines=16> */
[----:B------:R0:W-:Y:S01]  /*7520*/  STL [R1+0x200], R133 ;  /* 0x0002008501007387 */ /* 0x0001e20000100800 */
        /* <DEDUP_REMOVED lines=9> */
[----:B0-----:R-:W4:Y:S01]  /*75c0*/  LDL.LU R133, [R1+0x4b0] ;  /* 0x0004b00001857983 */ /* 0x001f220000300800 */
[----:B------:R-:W-:-:S01]  /*75d0*/  FADD R184, RZ, R184 ;  /* 0x000000b8ffb87221 */ /* 0x000fc20000000000 */
[----:B------:R-:W-:Y:S01]  /*75e0*/  FADD R185, RZ, R185 ;  /* 0x000000b9ffb97221 */ /* 0x000fe20000000000 */
[----:B------:R-:W-:-:S01]  /*75f0*/  FADD R186, RZ, R186 ;  /* 0x000000baffba7221 */ /* 0x000fc20000000000 */
        /* <DEDUP_REMOVED lines=10> */
[----:B0-----:R-:W5:Y:S01]  /*76a0*/  LDL.LU R134, [R1+0x4ac] ;  /* 0x0004ac0001867983 */ /* 0x001f620000300800 */
        /* <DEDUP_REMOVED lines=52> */
[----:B0-----:R-:W5:Y:S04]  /*79f0*/  LDL.LU R138, [R1+0x49c] ;  /* 0x00049c00018a7983 */ /* 0x001f680000300800 */
[----:B------:R0:W-:Y:S01]  /*7a00*/  STL [R1+0x218], R139 ;  /* 0x0002188b01007387 */ /* 0x0001e20000100800 */
[----:B------:R-:W-:-:S03]  /*7a10*/  FADD R140, RZ, R140 ;  /* 0x0000008cff8c7221 */ /* 0x000fc60000000000 */
        /* <DEDUP_REMOVED lines=34> */
[----:B------:R0:W-:Y:S04]  /*7c40*/  STL [R1+0x248], R151 ;  /* 0x0002489701007387 */ /* 0x0001e80000100800 */
[----:B0-----:R-:W5:Y:S04]  /*7c50*/  LDL.LU R151, [R1+0x468] ;  /* 0x0004680001977983 */ /* 0x001f680000300800 */
[----:B------:R0:W-:Y:S02]  /*7c60*/  STL [R1+0x24c], R0 ;  /* 0x00024c0001007387 */ /* 0x0001e40000100800 */
[----:B0-----:R-:W-:-:S05]  /*7c70*/  FADD R0, RZ, R24 ;  /* 0x00000018ff007221 */ /* 0x001fca0000000000 */
        /* <DEDUP_REMOVED lines=213> */
[----:B--2---:R-:W-:-:S05]  /*89d0*/  FADD R0, RZ, R131 ;  /* 0x00000083ff007221 */ /* 0x004fca0000000000 */
[----:B------:R3:W-:Y:S02]  /*89e0*/  STL [R1+0x3fc], R0 ;  /* 0x0003fc0001007387 */ /* 0x0007e40000100800 */
[----:B---3--:R-:W-:-:S05]  /*89f0*/  FADD R0, RZ, R132 ;  /* 0x00000084ff007221 */ /* 0x008fca0000000000 */
[----:B------:R4:W-:Y:S02]  /*8a00*/  STL [R1+0x400], R0 ;  /* 0x0004000001007387 */ /* 0x0009e40000100800 */
[----:B----4-:R-:W-:-:S05]  /*8a10*/  FADD R0, RZ, R133 ;  /* 0x00000085ff007221 */ /* 0x010fca0000000000 */
[----:B------:R5:W-:Y:S02]  /*8a20*/  STL [R1+0x404], R0 ;  /* 0x0004040001007387 */ /* 0x000be40000100800 */
[----:B-----5:R-:W-:-:S05]  /*8a30*/  FADD R0, RZ, R134 ;  /* 0x00000086ff007221 */ /* 0x020fca0000000000 */
        /* <DEDUP_REMOVED lines=34> */
[----:B------:R0:W-:Y:S01]  /*8c60*/  STL [R1+0x44c], R0 ;  /* 0x00044c0001007387 */ /* 0x0001e20000100800 */
[----:B------:R-:W-:-:S05]  /*8c70*/  UMOV UR6, URZ ;  /* 0x0000003f00067c82 */ /* 0x000fca0008000000 */
.L_x_18:
[----:B------:R-:W-:Y:S01]  /*8c80*/  UIADD3 UR23, UR5, 0x1, URZ ;  /* 0x0000000105177890 */ /* 0x000fe2000fffe03f */
[----:B------:R-:W-:-:S03]  /*8c90*/  UMOV UR8, 0x1 ;  /* 0x0000000100087882 */ /* 0x000fc60000000000 */
[----:B------:R-:W-:-:S04]  /*8ca0*/  UISETP.NE.AND UP0, UPT, UR23, 0x4, UPT ;  /* 0x000000041700788c */ /* 0x000fc8000bf05270 */
[----:B------:R-:W-:Y:S02]  /*8cb0*/  USEL UR24, URZ, 0x1, UP0 ;  /* 0x000000013f187887 */ /* 0x000fe40008000000 */
[----:B------:R-:W-:Y:S02]  /*8cc0*/  USEL UR23, UR23, URZ, UP0 ;  /* 0x0000003f17177287 */ /* 0x000fe40008000000 */
[----:B------:R-:W-:-:S12]  /*8cd0*/  ULOP3.LUT UR24, UR4, UR24, URZ, 0x3c, !UPT ;  /* 0x0000001804187292 */ /* 0x000fd8000f8e3c3f */
.L_x_13:
[----:B------:R-:W-:-:S04]  /*8ce0*/  UISETP.LT.AND UP0, UPT, UR10, 0x1, UPT ;  /* 0x000000010a00788c */ /* 0x000fc8000bf01270 */
[----:B------:R-:W-:-:S04]  /*8cf0*/  USEL UR16, UR10, 0x1, UP0 ;  /* 0x000000010a107887 */ /* 0x000fc80008000000 */
[----:B------:R-:W-:-:S04]  /*8d00*/  UIADD3 UR26, UR10, -UR16, URZ ;  /* 0x800000100a1a7290 */ /* 0x000fc8000fffe03f */
[----:B------:R-:W-:-:S06]  /*8d10*/  UISETP.GE.AND UP0, UPT, UR26, 0x1, UPT ;  /* 0x000000011a00788c */ /* 0x000fcc000bf06270 */
[----:B------:R-:W-:-:S13]  /*8d20*/  PLOP3.LUT P0, PT, PT, PT, UP0, 0x80, 0x0 ;  /* 0x000000000000781c */ /* 0x000fda0003f0f008 */
[----:B------:R-:W-:Y:S05]  /*8d30*/  @!P0 BRA `(.L_x_19) ;  /* 0x0000008800848947 */ /* 0x000fea0003800000 */
[----:B------:R-:W-:Y:S01]  /*8d40*/  UMOV UR25, UR5 ;  /* 0x0000000500197c82 */ /* 0x000fe20008000000 */
[----:B------:R-:W-:-:S05]  /*8d50*/  ULDC UR27, c[0x0][0x50c] ;  /* 0x00014300001b7ab9 */ /* 0x000fca0000000800 */
.L_x_27:
[----:B------:R-:W-:-:S06]  /*8d60*/  UISETP.NE.AND UP0, UPT, UR22, 0x3, UPT ;  /* 0x000000031600788c */ /* 0x000fcc000bf05270 */
[----:B------:R-:W-:-:S13]  /*8d70*/  PLOP3.LUT P1, PT, PT, PT, UP0, 0x80, 0x0 ;  /* 0x000000000000781c */ /* 0x000fda0003f2f008 */
[----:B-----5:R-:W-:Y:S05]  /*8d80*/  @!P1 BRA `(.L_x_20) ;  /* 0x0000000000049947 */ /* 0x020fea0003800000 */
[----:B------:R-:W-:Y:S01]  /*8d90*/  BPT.TRAP 0x1 ;  /* 0x000000040000795c */ /* 0x000fe20000300000 */
.L_x_20:
[----:B------:R-:W1:Y:S01]  /*8da0*/  S2UR UR16, SR_CgaCtaId ;  /* 0x00000000001079c3 */ /* 0x000e620000008800 */
[----:B------:R-:W-:Y:S01]  /*8db0*/  UMOV UR12, 0x400 ;  /* 0x00000400000c7882 */ /* 0x000fe20000000000 */
[----:B0-----:R-:W-:-:S05]  /*8dc0*/  IMAD.U32 R0, RZ, RZ, UR24 ;  /* 0x00000018ff007e24 */ /* 0x001fca000f8e00ff */
[----:B------:R-:W-:Y:S01]  /*8dd0*/  SHF.L.U32 R0, R0, 0x1f, RZ ;  /* 0x0000001f00007819 */ /* 0x000fe200000006ff */
[----:B-1----:R-:W-:-:S04]  /*8de0*/  ULEA UR12, UR16, UR12, 0x18 ;  /* 0x0000000c100c7291 */ /* 0x002fc8000f8ec03f */
[----:B------:R-:W-:-:S09]  /*8df0*/  ULEA UR16, UR23, UR12, 0x3 ;  /* 0x0000000c17107291 */ /* 0x000fd2000f8e183f */
[----:B------:R0:W1:Y:S01]  /*8e00*/  SYNCS.PHASECHK.TRANS64.TRYWAIT P0, [UR16], R0 ;  /* 0x00000000ff0075a7 */ /* 0x0000620008000150 */
[----:B------:R-:W-:Y:S05]  /*8e10*/  @!P1 BRA `(.L_x_21) ;  /* 0x0000000000049947 */ /* 0x000fea0003800000 */
[----:B------:R-:W-:Y:S01]  /*8e20*/  BPT.TRAP 0x1 ;  /* 0x000000040000795c */ /* 0x000fe20000300000 */
.L_x_21:
[----:B-1----:R-:W-:Y:S05]  /*8e30*/  @P0 BRA `(.L_x_22) ;  /* 0x0000000000080947 */ /* 0x002fea0003800000 */
[----:B------:R-:W1:Y:S02]  /*8e40*/  SYNCS.PHASECHK.TRANS64.TRYWAIT P0, [UR16], R0 ;  /* 0x00000000ff0075a7 */ /* 0x000e640008000150 */
[----:B-1----:R-:W-:Y:S05]  /*8e50*/  @!P0 BRA `(.L_x_23) ;  /* 0x0000020800bc8947 */ /* 0x002fea0003800000 */
.L_x_22:
        /* <DEDUP_REMOVED lines=64> */
[----:B-1----:R-:W3:Y:S04]  /*9260*/  LDL.LU.64 R108, [R1] ;  /* 0x00000000016c7983 */ /* 0x002ee80000300a00 */
        /* <DEDUP_REMOVED lines=64> */
[----:B------:R-:W-:Y:S01]  /*9670*/  UISETP.NE.AND UP0, UPT, UR7, URZ, UPT ;  /* 0x0000003f0700728c */ /* 0x000fe2000bf05270 */
[----:B------:R-:W-:Y:S01]  /*9680*/  STL [R1+0x8bc], R23 ;  /* 0x0008bc1701007387 */ /* 0x000fe20000100800 */
[----:B------:R-:W-:Y:S02]  /*9690*/  USHF.R.U32.HI UR16, URZ, 0x4, UR16 ;  /* 0x000000043f107899 */ /* 0x000fe40008011610 */
[----:B------:R-:W-:Y:S01]  /*96a0*/  USEL UR8, UR8, URZ, !UP0 ;  /* 0x0000003f08087287 */ /* 0x000fe2000c000000 */
[----:B------:R-:W-:Y:S01]  /*96b0*/  STL [R1+0x8b8], R22 ;  /* 0x0008b81601007387 */ /* 0x000fe20000100800 */
[----:B------:R-:W-:Y:S02]  /*96c0*/  ULOP3.LUT UR16, UR16, 0x3fff, URZ, 0xc0, !UPT ;  /* 0x00003fff10107892 */ /* 0x000fe4000f8ec03f */
[----:B------:R-:W-:Y:S01]  /*96d0*/  UISETP.NE.U32.AND UP0, UPT, UR8, URZ, UPT ;  /* 0x0000003f0800728c */ /* 0x000fe2000bf05070 */
[----:B------:R-:W-:Y:S01]  /*96e0*/  STL [R1+0x8b4], R21 ;  /* 0x0008b41501007387 */ /* 0x000fe20000100800 */
[----:B------:R-:W-:-:S02]  /*96f0*/  ULOP3.LUT UR7, UR11, 0x10000, URZ, 0xfc, !UPT ;  /* 0x000100000b077892 */ /* 0x000fc4000f8efc3f */
[----:B------:R-:W-:Y:S01]  /*9700*/  ULOP3.LUT UR8, UR16, 0x10000, URZ, 0xfc, !UPT ;  /* 0x0001000010087892 */ /* 0x000fe2000f8efc3f */
[----:B------:R-:W-:Y:S01]  /*9710*/  STL [R1+0x8b0], R20 ;  /* 0x0008b01401007387 */ /* 0x000fe20000100800 */
[----:B------:R-:W-:Y:S02]  /*9720*/  ULEA UR7, UR23, UR7, 0xb ;  /* 0x0000000717077291 */ /* 0x000fe4000f8e583f */
[----:B------:R-:W-:Y:S01]  /*9730*/  ULEA UR8, UR23, UR8, 0xb ;  /* 0x0000000817087291 */ /* 0x000fe2000f8e583f */
[----:B------:R-:W-:Y:S01]  /*9740*/  STL [R1+0x8ac], R19 ;  /* 0x0008ac1301007387 */ /* 0x000fe20000100800 */
[----:B------:R-:W-:Y:S01]  /*9750*/  UMOV UR17, 0x40000040 ;  /* 0x4000004000117882 */ /* 0x000fe20000000000 */
[----:B------:R-:W-:Y:S02]  /*9760*/  UMOV UR19, 0x40000040 ;  /* 0x4000004000137882 */ /* 0x000fe40000000000 */
[----:B------:R-:W-:Y:S01]  /*9770*/  UMOV UR16, UR7 ;  /* 0x0000000700107c82 */ /* 0x000fe20008000000 */
[----:B------:R-:W-:Y:S01]  /*9780*/  STL [R1+0x8a8], R18 ;  /* 0x0008a81201007387 */ /* 0x000fe20000100800 */
[----:B------:R-:W-:-:S03]  /*9790*/  UMOV UR18, UR8 ;  /* 0x0000000800127c82 */ /* 0x000fc60008000000 */
[----:B------:R-:W-:Y:S04]  /*97a0*/  STL [R1+0x8a4], R17 ;  /* 0x0008a41101007387 */ /* 0x000fe80000100800 */
        /* <DEDUP_REMOVED lines=14> */
[----:B-----5:R-:W-:Y:S01]  /*9890*/  STL [R1+0x868], R2 ;  /* 0x0008680201007387 */ /* 0x020fe20000100800 */
[----:B---3--:R-:W-:-:S06]  /*98a0*/  WARPGROUP.ARRIVE ;  /* 0x00000000000079c5 */ /* 0x008fcc0000000000 */
[----:B------:R-:W-:Y:S03]  /*98b0*/  QGMMA.64x256x32.F32.E4M3.E4M3 R108, gdesc[UR16], R108, UP0, gsb0 ;  /* 0x03e00000106c79f3 */ /* 0x000fe6000b80086c */
        /* <DEDUP_REMOVED lines=65> */
[----:B-1----:R-:W3:Y:S04]  /*9cd0*/  LDL.LU.64 R234, [R1+0xcb8] ;  /* 0x000cb80001ea7983 */ /* 0x002ee80000300a00 */
[----:B------:R-:W4:Y:S04]  /*9ce0*/  LDL.LU.64 R232, [R1+0xcb0] ;  /* 0x000cb00001e87983 */ /* 0x000f280000300a00 */
[----:B------:R-:W2:Y:S04]  /*9cf0*/  LDL.LU.64 R230, [R1+0xca8] ;  /* 0x000ca80001e67983 */ /* 0x000ea80000300a00 */
        /* <DEDUP_REMOVED lines=60> */
[----:B------:R-:W2:Y:S01]  /*a0c0*/  LDL.LU.64 R108, [R1+0xac0] ;  /* 0x000ac000016c7983 */ /* 0x000ea20000300a00 */
[----:B------:R-:W-:Y:S01]  /*a0d0*/  UIADD3 UR16, UR7, 0x400, URZ ;  /* 0x0000040007107890 */ /* 0x000fe2000fffe03f */
[----:B------:R-:W-:-:S02]  /*a0e0*/  UMOV UR17, 0x40000040 ;  /* 0x4000004000117882 */ /* 0x000fc40000000000 */
[----:B---3--:R-:W-:Y:S04]  /*a0f0*/  STL.64 [R1+0xab8], R234 ;  /* 0x000ab8ea01007387 */ /* 0x008fe80000100a00 */
[----:B----4-:R-:W-:Y:S04]  /*a100*/  STL.64 [R1+0xab0], R232 ;  /* 0x000ab0e801007387 */ /* 0x010fe80000100a00 */
[----:B--2---:R-:W-:Y:S04]  /*a110*/  STL.64 [R1+0xaa8], R230 ;  /* 0x000aa8e601007387 */ /* 0x004fe80000100a00 */
        /* <DEDUP_REMOVED lines=38> */
[----:B------:R-:W-:Y:S01]  /*a380*/  STL.64 [R1+0x970], R152 ;  /* 0x0009709801007387 */ /* 0x000fe20000100a00 */
[----:B------:R-:W-:-:S06]  /*a390*/  WARPGROUP.ARRIVE ;  /* 0x00000000000079c5 */ /* 0x000fcc0000000000 */
[----:B------:R-:W-:Y:S03]  /*a3a0*/  QGMMA.64x256x32.F32.E4M3.E4M3 R24, gdesc[UR16], R24, UP0, gsb0 ;  /* 0x03e00000101879f3 */ /* 0x000fe6000b800818 */
        /* <DEDUP_REMOVED lines=23> */
[----:B-1----:R-:W2:Y:S04]  /*a520*/  LDL.LU.64 R108, [R1] ;  /* 0x00000000016c7983 */ /* 0x002ea80000300a00 */
        /* <DEDUP_REMOVED lines=63> */
[----:B------:R-:W-:-:S02]  /*a920*/  UIADD3 UR16, UR7, 0x2, URZ ;  /* 0x0000000207107890 */ /* 0x000fc4000fffe03f */
[----:B------:R-:W-:Y:S01]  /*a930*/  UIADD3 UR18, UR8, 0x2, URZ ;  /* 0x0000000208127890 */ /* 0x000fe2000fffe03f */
[----:B------:R-:W-:Y:S01]  /*a940*/  UMOV UR17, 0x40000040 ;  /* 0x4000004000117882 */ /* 0x000fe20000000000 */
[----:B------:R-:W-:Y:S01]  /*a950*/  UMOV UR19, 0x40000040 ;  /* 0x4000004000137882 */ /* 0x000fe20000000000 */
[----:B--2---:R-:W-:-:S06]  /*a960*/  WARPGROUP.ARRIVE ;  /* 0x00000000000079c5 */ /* 0x004fcc0000000000 */
[----:B------:R-:W-:Y:S03]  /*a970*/  QGMMA.64x256x32.F32.E4M3.E4M3 R108, gdesc[UR16], R108, gsb0 ;  /* 0x03e00000106c79f3 */ /* 0x000fe6000800086c */
[----:B------:R-:W-:Y:S02]  /*a980*/  WARPGROUP.DEPBAR.LE gsb0, 0x0 ;  /* 0x00008000000079c5 */ /* 0x000fe40000010000 */
[----:B------:R-:W-:Y:S01]  /*a990*/  STL.64 [R1], R108 ;  /* 0x0000006c01007387 */ /* 0x000fe20000100a00 */
[----:B------:R-:W-:Y:S02]  /*a9a0*/  IMAD.MOV.U32 R2, RZ, RZ, R234 ;  /* 0x000000ffff027224 */ /* 0x000fe400078e00ea */
[----:B0-----:R-:W-:Y:S01]  /*a9b0*/  IMAD.MOV.U32 R0, RZ, RZ, R235 ;  /* 0x000000ffff007224 */ /* 0x001fe200078e00eb */
        /* <DEDUP_REMOVED lines=31> */
[----:B------:R-:W-:-:S03]  /*abb0*/  IMAD.MOV.U32 R23, RZ, RZ, R213 ;  /* 0x000000ffff177224 */ /* 0x000fc600078e00d5 */
        /* <DEDUP_REMOVED lines=40> */
[----:B------:R0:W-:Y:S04]  /*ae40*/  STL [R1+0x1a0], R212 ;  /* 0x0001a0d401007387 */ /* 0x0001e80000100800 */
[----:B------:R-:W2:Y:S04]  /*ae50*/  LDL.LU.64 R234, [R1+0xab8] ;  /* 0x000ab80001ea7983 */ /* 0x000ea80000300a00 */
[----:B------:R-:W3:Y:S04]  /*ae60*/  LDL.LU.64 R232, [R1+0xab0] ;  /* 0x000ab00001e87983 */ /* 0x000ee80000300a00 */
[----:B------:R-:W4:Y:S04]  /*ae70*/  LDL.LU.64 R230, [R1+0xaa8] ;  /* 0x000aa80001e67983 */ /* 0x000f280000300a00 */
        /* <DEDUP_REMOVED lines=8> */
[----:B0-----:R-:W4:Y:S04]  /*af00*/  LDL.LU.64 R212, [R1+0xa60] ;  /* 0x000a600001d47983 */ /* 0x001f280000300a00 */
        /* <DEDUP_REMOVED lines=51> */
[----:B------:R-:W4:Y:S01]  /*b240*/  LDL.LU.64 R108, [R1+0x8c0] ;  /* 0x0008c000016c7983 */ /* 0x000f220000300a00 */
[----:B------:R-:W-:Y:S01]  /*b250*/  UIADD3 UR16, UR7, 0x402, URZ ;  /* 0x0000040207107890 */ /* 0x000fe2000fffe03f */
[----:B------:R-:W-:-:S02]  /*b260*/  UMOV UR17, 0x40000040 ;  /* 0x4000004000117882 */ /* 0x000fc40000000000 */
[----:B--2---:R-:W-:Y:S04]  /*b270*/  STL.64 [R1+0x860], R234 ;  /* 0x000860ea01007387 */ /* 0x004fe80000100a00 */
[----:B---3--:R-:W-:Y:S04]  /*b280*/  STL.64 [R1+0x858], R232 ;  /* 0x000858e801007387 */ /* 0x008fe80000100a00 */
[----:B----4-:R-:W-:Y:S04]  /*b290*/  STL.64 [R1+0x850], R230 ;  /* 0x000850e601007387 */ /* 0x010fe80000100a00 */
        /* <DEDUP_REMOVED lines=64> */
[----:B0-----:R-:W2:Y:S04]  /*b6a0*/  LDL.LU R108, [R1] ;  /* 0x00000000016c7983 */ /* 0x001ea80000300800 */
[----:B------:R-:W2:Y:S04]  /*b6b0*/  LDL.LU R109, [R1+0x4] ;  /* 0x00000400016d7983 */ /* 0x000ea80000300800 */
        /* <DEDUP_REMOVED lines=102> */
[----:B------:R-:W2:Y:S01]  /*bd20*/  LDL.LU R212, [R1+0x1a0] ;  /* 0x0001a00001d47983 */ /* 0x000ea20000300800 */
        /* <DEDUP_REMOVED lines=22> */
[----:B------:R-:W-:Y:S01]  /*be90*/  IMAD.MOV.U32 R235, RZ, RZ, R0 ;  /* 0x000000ffffeb7224 */ /* 0x000fe200078e0000 */
[----:B------:R-:W-:Y:S01]  /*bea0*/  UIADD3 UR16, UR7, 0x4, URZ ;  /* 0x0000000407107890 */ /* 0x000fe2000fffe03f */
[----:B------:R0:W5:Y:S01]  /*beb0*/  LDL.LU R23, [R1+0x8bc] ;  /* 0x0008bc0001177983 */ /* 0x0001620000300800 */
[----:B------:R-:W-:Y:S01]  /*bec0*/  UIADD3 UR18, UR8, 0x4, URZ ;  /* 0x0000000408127890 */ /* 0x000fe2000fffe03f */
[----:B------:R-:W-:Y:S01]  /*bed0*/  UMOV UR17, 0x40000040 ;  /* 0x4000004000117882 */ /* 0x000fe20000000000 */
[----:B------:R-:W-:Y:S01]  /*bee0*/  UMOV UR19, 0x40000040 ;  /* 0x4000004000137882 */ /* 0x000fe20000000000 */
[----:B------:R0:W5:Y:S04]  /*bef0*/  LDL.LU R22, [R1+0x8b8] ;  /* 0x0008b80001167983 */ /* 0x0001680000300800 */
        /* <DEDUP_REMOVED lines=19> */
[----:B------:R0:W5:Y:S01]  /*c030*/  LDL.LU R2, [R1+0x868] ;  /* 0x0008680001027983 */ /* 0x0001620000300800 */
[----:B--2---:R-:W-:-:S06]  /*c040*/  WARPGROUP.ARRIVE ;  /* 0x00000000000079c5 */ /* 0x004fcc0000000000 */
        /* <DEDUP_REMOVED lines=66> */
[----:B-1----:R-:W2:Y:S04]  /*c470*/  LDL.LU.64 R234, [R1+0x860] ;  /* 0x0008600001ea7983 */ /* 0x002ea80000300a00 */
        /* <DEDUP_REMOVED lines=268> */
[----:B-1----:R0:W5:Y:S04]  /*d540*/  LDL.LU.64 R234, [R1+0x660] ;  /* 0x0006600001ea7983 */ /* 0x0021680000300a00 */
[----:B------:R0:W5:Y:S04]  /*d550*/  LDL.LU.64 R232, [R1+0x658] ;  /* 0x0006580001e87983 */ /* 0x0001680000300a00 */
        /* <DEDUP_REMOVED lines=63> */
[----:B------:R-:W-:Y:S01]  /*d950*/  UMOV UR17, 0x40000040 ;  /* 0x4000004000117882 */ /* 0x000fe20000000000 */
[----:B------:R-:W-:-:S04]  /*d960*/  UIADD3 UR6, UR6, 0x4, URZ ;  /* 0x0000000406067890 */ /* 0x000fc8000fffe03f */
[----:B------:R-:W-:-:S04]  /*d970*/  UISETP.NE.AND UP0, UPT, UR6, UR27, UPT ;  /* 0x0000001b0600728c */ /* 0x000fc8000bf05270 */
[----:B------:R-:W-:-:S06]  /*d980*/  USEL UR7, URZ, 0x1, UP0 ;  /* 0x000000013f077887 */ /* 0x000fcc0008000000 */
[----:B------:R-:W-:Y:S01]  /*d990*/  ISETP.NE.AND P0, PT, RZ, UR7, PT ;  /* 0x00000007ff007c0c */ /* 0x000fe2000bf05270 */
[----:B--2---:R-:W-:-:S06]  /*d9a0*/  WARPGROUP.ARRIVE ;  /* 0x00000000000079c5 */ /* 0x004fcc0000000000 */
[----:B------:R-:W-:Y:S03]  /*d9b0*/  QGMMA.64x256x32.F32.E4M3.E4M3 R24, gdesc[UR16], R24, gsb0 ;  /* 0x03e00000101879f3 */ /* 0x000fe60008000818 */
[----:B------:R-:W-:-:S03]  /*d9c0*/  WARPGROUP.DEPBAR.LE gsb0, 0x0 ;  /* 0x00008000000079c5 */ /* 0x000fc60000010000 */
[----:B0-----:R-:W-:Y:S05]  /*d9d0*/  @!P0 BRA `(.L_x_24) ;  /* 0x0000003800fc8947 */ /* 0x001fea0003800000 */
[----:B-----5:R0:W-:Y:S04]  /*d9e0*/  STL [R1+0x690], R225 ;  /* 0x000690e101007387 */ /* 0x0201e80000100800 */
[----:B------:R1:W-:Y:S01]  /*d9f0*/  STL [R1+0x68c], R226 ;  /* 0x00068ce201007387 */ /* 0x0003e20000100800 */
[----:B0-----:R-:W-:-:S03]  /*da00*/  IMAD.MOV.U32 R225, RZ, RZ, R0 ;  /* 0x000000ffffe17224 */ /* 0x001fc600078e0000 */
[----:B-1----:R-:W2:Y:S04]  /*da10*/  LDL R226, [R1+0x4] ;  /* 0x0000040001e27983 */ /* 0x002ea80000100800 */
[----:B------:R0:W-:Y:S04]  /*da20*/  STL [R1+0x688], R227 ;  /* 0x000688e301007387 */ /* 0x0001e80000100800 */
[----:B0-----:R-:W3:Y:S04]  /*da30*/  LDL R227, [R1+0x8] ;  /* 0x0000080001e37983 */ /* 0x001ee80000100800 */
[----:B------:R0:W-:Y:S04]  /*da40*/  STL [R1+0x684], R228 ;  /* 0x000684e401007387 */ /* 0x0001e80000100800 */
[----:B0-----:R-:W4:Y:S04]  /*da50*/  LDL R228, [R1+0xc] ;  /* 0x00000c0001e47983 */ /* 0x001f280000100800 */
        /* <DEDUP_REMOVED lines=211> */
[----:B0-----:R-:W4:Y:S04]  /*e790*/  LDL.LU R122, [R1+0x200] ;  /* 0x00020000017a7983 */ /* 0x001f280000300800 */
        /* <DEDUP_REMOVED lines=10> */
[----:B------:R-:W4:Y:S04]  /*e840*/  LDL.LU R0, [R1+0x22c] ;  /* 0x00022c0001007983 */ /* 0x000f280000300800 */
        /* <DEDUP_REMOVED lines=37> */
[----:B0-----:R-:W4:Y:S04]  /*eaa0*/  LDL.LU R146, [R1+0x210] ;  /* 0x0002100001927983 */ /* 0x001f280000300800 */
[----:B------:R0:W-:Y:S01]  /*eab0*/  STL [R1+0x478], R147 ;  /* 0x0004789301007387 */ /* 0x0001e20000100800 */
[----:B------:R-:W-:-:S03]  /*eac0*/  FADD R2, R225, R2 ;  /* 0x00000002e1027221 */ /* 0x000fc60000000000 */
[----:B0-----:R-:W4:Y:S04]  /*ead0*/  LDL R147, [R1+0x1f8] ;  /* 0x0001f80001937983 */ /* 0x001f280000100800 */
[----:B------:R0:W-:Y:S01]  /*eae0*/  STL [R1+0x474], R148 ;  /* 0x0004749401007387 */ /* 0x0001e20000100800 */
[----:B--2---:R-:W-:-:S01]  /*eaf0*/  FADD R3, R226, R3 ;  /* 0x00000003e2037221 */ /* 0x004fc20000000000 */
[----:B---3--:R-:W-:Y:S02]  /*eb00*/  FADD R4, R227, R4 ;  /* 0x00000004e3047221 */ /* 0x008fe40000000000 */
[----:B0-----:R-:W2:Y:S04]  /*eb10*/  LDL R148, [R1+0x1c0] ;  /* 0x0001c00001947983 */ /* 0x001ea80000100800 */
[----:B------:R0:W-:Y:S01]  /*eb20*/  STL [R1+0x470], R149 ;  /* 0x0004709501007387 */ /* 0x0001e20000100800 */
[----:B----4-:R-:W-:-:S01]  /*eb30*/  FADD R5, R228, R5 ;  /* 0x00000005e4057221 */ /* 0x010fc20000000000 */
[----:B------:R-:W-:-:S02]  /*eb40*/  FADD R6, R229, R6 ;  /* 0x00000006e5067221 */ /* 0x000fc40000000000 */
[----:B0-----:R-:W3:Y:S04]  /*eb50*/  LDL R149, [R1+0x1f4] ;  /* 0x0001f40001957983 */ /* 0x001ee80000100800 */
[----:B------:R0:W-:Y:S01]  /*eb60*/  STL [R1+0x46c], R150 ;  /* 0x00046c9601007387 */ /* 0x0001e20000100800 */
[----:B------:R-:W-:-:S01]  /*eb70*/  FADD R7, R230, R7 ;  /* 0x00000007e6077221 */ /* 0x000fc20000000000 */
[----:B------:R-:W-:Y:S02]  /*eb80*/  FADD R8, R231, R8 ;  /* 0x00000008e7087221 */ /* 0x000fe40000000000 */
[----:B0-----:R-:W4:Y:S04]  /*eb90*/  LDL.LU R150, [R1+0x20c] ;  /* 0x00020c0001967983 */ /* 0x001f280000300800 */
[----:B------:R0:W-:Y:S01]  /*eba0*/  STL [R1+0x468], R151 ;  /* 0x0004689701007387 */ /* 0x0001e20000100800 */
[----:B------:R-:W-:-:S01]  /*ebb0*/  FADD R9, R232, R9 ;  /* 0x00000009e8097221 */ /* 0x000fc20000000000 */
[----:B------:R-:W-:-:S02]  /*ebc0*/  FADD R10, R233, R10 ;  /* 0x0000000ae90a7221 */ /* 0x000fc40000000000 */
[----:B0-----:R-:W3:Y:S04]  /*ebd0*/  LDL R151, [R1+0x1f0] ;  /* 0x0001f00001977983 */ /* 0x001ee80000100800 */
[----:B------:R-:W2:Y:S04]  /*ebe0*/  LDL.LU R225, [R1+0x690] ;  /* 0x0006900001e17983 */ /* 0x000ea80000300800 */
[----:B------:R-:W4:Y:S04]  /*ebf0*/  LDL.LU R226, [R1+0x68c] ;  /* 0x00068c0001e27983 */ /* 0x000f280000300800 */
[----:B------:R-:W3:Y:S04]  /*ec00*/  LDL.LU R227, [R1+0x688] ;  /* 0x0006880001e37983 */ /* 0x000ee80000300800 */
[----:B------:R-:W3:Y:S04]  /*ec10*/  LDL.LU R228, [R1+0x684] ;  /* 0x0006840001e47983 */ /* 0x000ee80000300800 */
[----:B------:R-:W3:Y:S01]  /*ec20*/  LDL.LU R229, [R1+0x680] ;  /* 0x0006800001e57983 */ /* 0x000ee20000300800 */
[----:B------:R-:W-:-:S03]  /*ec30*/  FADD R11, R234, R11 ;  /* 0x0000000bea0b7221 */ /* 0x000fc60000000000 */
[----:B------:R-:W3:Y:S01]  /*ec40*/  LDL.LU R230, [R1+0x67c] ;  /* 0x00067c0001e67983 */ /* 0x000ee20000300800 */
[----:B------:R-:W-:-:S03]  /*ec50*/  FADD R12, R235, R12 ;  /* 0x0000000ceb0c7221 */ /* 0x000fc60000000000 */
[----:B------:R-:W3:Y:S04]  /*ec60*/  LDL.LU R231, [R1+0x678] ;  /* 0x0006780001e77983 */ /* 0x000ee80000300800 */
[----:B------:R-:W3:Y:S04]  /*ec70*/  LDL.LU R232, [R1+0x674] ;  /* 0x0006740001e87983 */ /* 0x000ee80000300800 */
[----:B------:R-:W3:Y:S04]  /*ec80*/  LDL.LU R233, [R1+0x670] ;  /* 0x0006700001e97983 */ /* 0x000ee80000300800 */
[----:B------:R-:W3:Y:S04]  /*ec90*/  LDL.LU R234, [R1+0x66c] ;  /* 0x00066c0001ea7983 */ /* 0x000ee80000300800 */
[----:B------:R-:W3:Y:S01]  /*eca0*/  LDL.LU R235, [R1+0x668] ;  /* 0x0006680001eb7983 */ /* 0x000ee20000300800 */
[----:B------:R-:W-:-:S01]  /*ecb0*/  FADD R13, R24, R13 ;  /* 0x0000000d180d7221 */ /* 0x000fc20000000000 */
[----:B------:R-:W-:Y:S01]  /*ecc0*/  FADD R14, R25, R14 ;  /* 0x0000000e190e7221 */ /* 0x000fe20000000000 */
[----:B------:R-:W-:-:S01]  /*ecd0*/  FADD R15, R26, R15 ;  /* 0x0000000f1a0f7221 */ /* 0x000fc20000000000 */
[----:B------:R-:W3:Y:S01]  /*ece0*/  LDL.LU R24, [R1+0x664] ;  /* 0x0006640001187983 */ /* 0x000ee20000300800 */
[----:B------:R-:W-:-:S01]  /*ecf0*/  FADD R16, R27, R16 ;  /* 0x000000101b107221 */ /* 0x000fc20000000000 */
[----:B------:R-:W-:-:S02]  /*ed00*/  FADD R17, R28, R17 ;  /* 0x000000111c117221 */ /* 0x000fc40000000000 */
[----:B------:R-:W3:Y:S01]  /*ed10*/  LDL.LU R25, [R1+0x660] ;  /* 0x0006600001197983 */ /* 0x000ee20000300800 */
[----:B------:R-:W-:-:S03]  /*ed20*/  FADD R18, R29, R18 ;  /* 0x000000121d127221 */ /* 0x000fc60000000000 */
        /* <DEDUP_REMOVED lines=157> */
[----:B--2---:R-:W-:-:S03]  /*f700*/  FADD R225, R108, R225 ;  /* 0x000000e16ce17221 */ /* 0x004fc60000000000 */
[----:B------:R-:W2:Y:S01]  /*f710*/  LDL.LU R105, [R1+0x520] ;  /* 0x0005200001697983 */ /* 0x000ea20000300800 */
[----:B----4-:R-:W-:-:S03]  /*f720*/  FADD R226, R109, R226 ;  /* 0x000000e26de27221 */ /* 0x010fc60000000000 */
[----:B------:R-:W4:Y:S01]  /*f730*/  LDL.LU R106, [R1+0x51c] ;  /* 0x00051c00016a7983 */ /* 0x000f220000300800 */
[----:B---3--:R-:W-:-:S03]  /*f740*/  FADD R227, R110, R227 ;  /* 0x000000e36ee37221 */ /* 0x008fc60000000000 */
        /* <DEDUP_REMOVED lines=15> */
[----:B------:R-:W-:-:S01]  /*f840*/  FADD R235, R118, R235 ;  /* 0x000000eb76eb7221 */ /* 0x000fc20000000000 */
[----:B------:R-:W-:Y:S02]  /*f850*/  FADD R122, R121, R122 ;  /* 0x0000007a797a7221 */ /* 0x000fe40000000000 */
[----:B------:R-:W3:Y:S01]  /*f860*/  LDL.LU R115, [R1+0x4f8] ;  /* 0x0004f80001737983 */ /* 0x000ee20000300800 */
[----:B------:R-:W-:-:S03]  /*f870*/  FADD R236, R119, R236 ;  /* 0x000000ec77ec7221 */ /* 0x000fc60000000000 */
[----:B------:R-:W3:Y:S01]  /*f880*/  LDL.LU R116, [R1+0x4f4] ;  /* 0x0004f40001747983 */ /* 0x000ee20000300800 */
[----:B------:R-:W-:-:S03]  /*f890*/  FADD R237, R120, R237 ;  /* 0x000000ed78ed7221 */ /* 0x000fc60000000000 */
[----:B------:R-:W3:Y:S01]  /*f8a0*/  LDL.LU R117, [R1+0x4f0] ;  /* 0x0004f00001757983 */ /* 0x000ee20000300800 */
[----:B------:R-:W-:-:S03]  /*f8b0*/  FADD R124, R123, R124 ;  /* 0x0000007c7b7c7221 */ /* 0x000fc60000000000 */
[----:B------:R-:W3:Y:S04]  /*f8c0*/  LDL.LU R118, [R1+0x4ec] ;  /* 0x0004ec0001767983 */ /* 0x000ee80000300800 */
[----:B------:R-:W3:Y:S01]  /*f8d0*/  LDL.LU R119, [R1+0x4e8] ;  /* 0x0004e80001777983 */ /* 0x000ee20000300800 */
[----:B------:R-:W-:-:S03]  /*f8e0*/  FADD R126, R125, R126 ;  /* 0x0000007e7d7e7221 */ /* 0x000fc60000000000 */
[----:B------:R-:W3:Y:S04]  /*f8f0*/  LDL.LU R120, [R1+0x4e4] ;  /* 0x0004e40001787983 */ /* 0x000ee80000300800 */
[----:B------:R-:W3:Y:S04]  /*f900*/  LDL.LU R121, [R1+0x4e0] ;  /* 0x0004e00001797983 */ /* 0x000ee80000300800 */
[----:B------:R0:W-:Y:S01]  /*f910*/  STL [R1+0x200], R122 ;  /* 0x0002007a01007387 */ /* 0x0001e20000100800 */
[----:B------:R-:W-:-:S01]  /*f920*/  FADD R150, R127, R150 ;  /* 0x000000967f967221 */ /* 0x000fc20000000000 */
[----:B------:R-:W-:Y:S01]  /*f930*/  FADD R146, R148, R146 ;  /* 0x0000009294927221 */ /* 0x000fe20000000000 */
[----:B------:R-:W-:-:S01]  /*f940*/  FADD R143, R144, R143 ;  /* 0x0000008f908f7221 */ /* 0x000fc20000000000 */
[----:B------:R-:W-:Y:S01]  /*f950*/  FADD R141, R142, R141 ;  /* 0x0000008d8e8d7221 */ /* 0x000fe20000000000 */
[----:B0-----:R-:W3:Y:S04]  /*f960*/  LDL.LU R122, [R1+0x4dc] ;  /* 0x0004dc00017a7983 */ /* 0x001ee80000300800 */
[----:B------:R-:W3:Y:S04]  /*f970*/  LDL.LU R123, [R1+0x4d8] ;  /* 0x0004d800017b7983 */ /* 0x000ee80000300800 */
[----:B------:R0:W-:Y:S01]  /*f980*/  STL [R1+0x204], R124 ;  /* 0x0002047c01007387 */ /* 0x0001e20000100800 */
[----:B------:R-:W-:-:S01]  /*f990*/  FADD R139, R140, R139 ;  /* 0x0000008b8c8b7221 */ /* 0x000fc20000000000 */
[----:B------:R-:W-:Y:S01]  /*f9a0*/  FADD R137, R138, R137 ;  /* 0x000000898a897221 */ /* 0x000fe20000000000 */
[----:B------:R-:W-:-:S01]  /*f9b0*/  FADD R135, R136, R135 ;  /* 0x0000008788877221 */ /* 0x000fc20000000000 */
[----:B0-----:R-:W3:Y:S04]  /*f9c0*/  LDL.LU R124, [R1+0x4d4] ;  /* 0x0004d400017c7983 */ /* 0x001ee80000300800 */
[----:B------:R-:W3:Y:S04]  /*f9d0*/  LDL.LU R125, [R1+0x4d0] ;  /* 0x0004d000017d7983 */ /* 0x000ee80000300800 */
[----:B------:R0:W-:Y:S01]  /*f9e0*/  STL [R1+0x208], R126 ;  /* 0x0002087e01007387 */ /* 0x0001e20000100800 */
[----:B------:R-:W-:-:S01]  /*f9f0*/  FADD R131, R133, R131 ;  /* 0x0000008385837221 */ /* 0x000fc20000000000 */
[----:B------:R-:W-:-:S02]  /*fa00*/  FADD R0, R129, R0 ;  /* 0x0000000081007221 */ /* 0x000fc40000000000 */
[----:B0-----:R-:W3:Y:S04]  /*fa10*/  LDL.LU R126, [R1+0x4cc] ;  /* 0x0004cc00017e7983 */ /* 0x001ee80000300800 */
[----:B------:R-:W3:Y:S04]  /*fa20*/  LDL.LU R127, [R1+0x4c8] ;  /* 0x0004c800017f7983 */ /* 0x000ee80000300800 */
[----:B------:R-:W-:Y:S04]  /*fa30*/  STL [R1+0x20c], R150 ;  /* 0x00020c9601007387 */ /* 0x000fe80000100800 */
[----:B------:R-:W-:Y:S04]  /*fa40*/  STL [R1+0x210], R146 ;  /* 0x0002109201007387 */ /* 0x000fe80000100800 */
[----:B------:R-:W-:Y:S04]  /*fa50*/  STL [R1+0x214], R143 ;  /* 0x0002148f01007387 */ /* 0x000fe80000100800 */
[----:B------:R-:W-:Y:S04]  /*fa60*/  STL [R1+0x218], R141 ;  /* 0x0002188d01007387 */ /* 0x000fe80000100800 */
[----:B------:R-:W-:Y:S04]  /*fa70*/  STL [R1+0x21c], R139 ;  /* 0x00021c8b01007387 */ /* 0x000fe80000100800 */
[----:B------:R-:W-:Y:S04]  /*fa80*/  STL [R1+0x220], R137 ;  /* 0x0002208901007387 */ /* 0x000fe80000100800 */
[----:B------:R-:W2:Y:S04]  /*fa90*/  LDL.LU R129, [R1+0x230] ;  /* 0x0002300001817983 */ /* 0x000ea80000300800 */
[----:B------:R-:W-:Y:S04]  /*faa0*/  STL [R1+0x224], R135 ;  /* 0x0002248701007387 */ /* 0x000fe80000100800 */
[----:B------:R0:W-:Y:S04]  /*fab0*/  STL [R1+0x228], R131 ;  /* 0x0002288301007387 */ /* 0x0001e80000100800 */
[----:B0-----:R-:W4:Y:S04]  /*fac0*/  LDL.LU R131, [R1+0x234] ;  /* 0x0002340001837983 */ /* 0x001f280000300800 */
[----:B------:R-:W3:Y:S04]  /*fad0*/  LDL.LU R133, [R1+0x238] ;  /* 0x0002380001857983 */ /* 0x000ee80000300800 */
[----:B------:R0:W-:Y:S04]  /*fae0*/  STL [R1+0x22c], R0 ;  /* 0x00022c0001007387 */ /* 0x0001e80000100800 */
        /* <DEDUP_REMOVED lines=13> */
[----:B0-----:R-:W3:Y:S01]  /*fbc0*/  LDL.LU R0, [R1+0x270] ;  /* 0x0002700001007983 */ /* 0x001ee20000300800 */
[----:B--2---:R-:W-:-:S03]  /*fbd0*/  FADD R129, R128, R129 ;  /* 0x0000008180817221 */ /* 0x004fc60000000000 */
[----:B------:R-:W2:Y:S04]  /*fbe0*/  LDL.LU R128, [R1+0x4c4] ;  /* 0x0004c40001807983 */ /* 0x000ea80000300800 */
[----:B------:R0:W-:Y:S04]  /*fbf0*/  STL [R1+0x230], R129 ;  /* 0x0002308101007387 */ /* 0x0001e80000100800 */
[----:B0-----:R-:W2:Y:S01]  /*fc00*/  LDL.LU R129, [R1+0x4c0] ;  /* 0x0004c00001817983 */ /* 0x001ea20000300800 */
[----:B----4-:R-:W-:-:S03]  /*fc10*/  FADD R131, R130, R131 ;  /* 0x0000008382837221 */ /* 0x010fc60000000000 */
[----:B------:R-:W4:Y:S01]  /*fc20*/  LDL.LU R130, [R1+0x4bc] ;  /* 0x0004bc0001827983 */ /* 0x000f220000300800 */
[----:B---3--:R-:W-:-:S03]  /*fc30*/  FADD R133, R132, R133 ;  /* 0x0000008584857221 */ /* 0x008fc60000000000 */
[----:B------:R0:W-:Y:S01]  /*fc40*/  STL [R1+0x234], R131 ;  /* 0x0002348301007387 */ /* 0x0001e20000100800 */
[----:B------:R-:W-:-:S03]  /*fc50*/  FADD R135, R134, R135 ;  /* 0x0000008786877221 */ /* 0x000fc60000000000 */
[----:B0-----:R-:W3:Y:S01]  /*fc60*/  LDL.LU R131, [R1+0x4b8] ;  /* 0x0004b80001837983 */ /* 0x001ee20000300800 */
[----:B------:R-:W-:-:S03]  /*fc70*/  FADD R150, R151, R150 ;  /* 0x0000009697967221 */ /* 0x000fc60000000000 */
[----:B------:R-:W3:Y:S01]  /*fc80*/  LDL.LU R132, [R1+0x4b4] ;  /* 0x0004b40001847983 */ /* 0x000ee20000300800 */
[----:B------:R-:W-:-:S03]  /*fc90*/  FADD R148, R149, R148 ;  /* 0x0000009495947221 */ /* 0x000fc60000000000 */
[----:B------:R0:W-:Y:S01]  /*fca0*/  STL [R1+0x238], R133 ;  /* 0x0002388501007387 */ /* 0x0001e20000100800 */
[----:B------:R-:W-:-:S01]  /*fcb0*/  FADD R146, R147, R146 ;  /* 0x0000009293927221 */ /* 0x000fc20000000000 */
[----:B------:R-:W-:Y:S02]  /*fcc0*/  FADD R144, R145, R144 ;  /* 0x0000009091907221 */ /* 0x000fe40000000000 */
[----:B0-----:R-:W3:Y:S01]  /*fcd0*/  LDL.LU R133, [R1+0x4b0] ;  /* 0x0004b00001857983 */ /* 0x001ee20000300800 */
[----:B------:R-:W-:-:S03]  /*fce0*/  FADD R143, R24, R143 ;  /* 0x0000008f188f7221 */ /* 0x000fc60000000000 */
[----:B------:R-:W3:Y:S01]  /*fcf0*/  LDL.LU R134, [R1+0x4ac] ;  /* 0x0004ac0001867983 */ /* 0x000ee20000300800 */
[----:B------:R-:W-:-:S03]  /*fd00*/  FADD R142, R25, R142 ;  /* 0x0000008e198e7221 */ /* 0x000fc60000000000 */
[----:B------:R0:W-:Y:S01]  /*fd10*/  STL [R1+0x23c], R135 ;  /* 0x00023c8701007387 */ /* 0x0001e20000100800 */
[----:B------:R-:W-:-:S01]  /*fd20*/  FADD R141, R26, R141 ;  /* 0x0000008d1a8d7221 */ /* 0x000fc20000000000 */
[----:B------:R-:W-:Y:S01]  /*fd30*/  FADD R140, R27, R140 ;  /* 0x0000008c1b8c7221 */ /* 0x000fe20000000000 */
[----:B------:R-:W-:-:S01]  /*fd40*/  FADD R139, R28, R139 ;  /* 0x0000008b1c8b7221 */ /* 0x000fc20000000000 */
[----:B0-----:R-:W3:Y:S01]  /*fd50*/  LDL.LU R135, [R1+0x4a8] ;  /* 0x0004a80001877983 */ /* 0x001ee20000300800 */
[----:B------:R-:W-:-:S03]  /*fd60*/  FADD R138, R29, R138 ;  /* 0x0000008a1d8a7221 */ /* 0x000fc60000000000 */
[----:B------:R0:W-:Y:S01]  /*fd70*/  STL [R1+0x240], R150 ;  /* 0x0002409601007387 */ /* 0x0001e20000100800 */
[----:B------:R-:W-:-:S03]  /*fd80*/  FADD R137, R30, R137 ;  /* 0x000000891e897221 */ /* 0x000fc60000000000 */
[----:B------:R1:W-:Y:S01]  /*fd90*/  STL [R1+0x244], R148 ;  /* 0x0002449401007387 */ /* 0x0003e20000100800 */
[----:B------:R-:W-:-:S03]  /*fda0*/  FADD R136, R31, R136 ;  /* 0x000000881f887221 */ /* 0x000fc60000000000 */
[----:B------:R1:W-:Y:S01]  /*fdb0*/  STL [R1+0x248], R146 ;  /* 0x0002489201007387 */ /* 0x0003e20000100800 */
[----:B------:R-:W-:-:S03]  /*fdc0*/  FADD R0, R32, R0 ;  /* 0x0000000020007221 */ /* 0x000fc60000000000 */
[----:B------:R1:W-:Y:S04]  /*fdd0*/  STL [R1+0x24c], R144 ;  /* 0x00024c9001007387 */ /* 0x0003e80000100800 */
[----:B------:R1:W-:Y:S04]  /*fde0*/  STL [R1+0x250], R143 ;  /* 0x0002508f01007387 */ /* 0x0003e80000100800 */
[----:B------:R1:W-:Y:S04]  /*fdf0*/  STL [R1+0x254], R142 ;  /* 0x0002548e01007387 */ /* 0x0003e80000100800 */
[----:B------:R1:W-:Y:S04]  /*fe00*/  STL [R1+0x258], R141 ;  /* 0x0002588d01007387 */ /* 0x0003e80000100800 */
[----:B------:R1:W-:Y:S04]  /*fe10*/  STL [R1+0x25c], R140 ;  /* 0x00025c8c01007387 */ /* 0x0003e80000100800 */
[----:B------:R1:W-:Y:S04]  /*fe20*/  STL [R1+0x260], R139 ;  /* 0x0002608b01007387 */ /* 0x0003e80000100800 */
[----:B------:R1:W-:Y:S04]  /*fe30*/  STL [R1+0x264], R138 ;  /* 0x0002648a01007387 */ /* 0x0003e80000100800 */
[----:B------:R-:W2:Y:S04]  /*fe40*/  LDL.LU R151, [R1+0x274] ;  /* 0x0002740001977983 */ /* 0x000ea80000300800 */
[----:B------:R1:W-:Y:S04]  /*fe50*/  STL [R1+0x268], R137 ;  /* 0x0002688901007387 */ /* 0x0003e80000100800 */
[----:B0-----:R-:W4:Y:S04]  /*fe60*/  LDL.LU R150, [R1+0x278] ;  /* 0x0002780001967983 */ /* 0x001f280000300800 */
[----:B------:R0:W-:Y:S04]  /*fe70*/  STL [R1+0x26c], R136 ;  /* 0x00026c8801007387 */ /* 0x0001e80000100800 */
[----:B------:R-:W3:Y:S04]  /*fe80*/  LDL.LU R149, [R1+0x27c] ;  /* 0x00027c0001957983 */ /* 0x000ee80000300800 */
[----:B------:R0:W-:Y:S04]  /*fe90*/  STL [R1+0x270], R0 ;  /* 0x0002700001007387 */ /* 0x0001e80000100800 */
[----:B-1----:R-:W3:Y:S04]  /*fea0*/  LDL.LU R148, [R1+0x280] ;  /* 0x0002800001947983 */ /* 0x002ee80000300800 */
        /* <DEDUP_REMOVED lines=11> */
[----:B0-----:R-:W3:Y:S04]  /*ff60*/  LDL.LU R136, [R1+0x2b0] ;  /* 0x0002b00001887983 */ /* 0x001ee80000300800 */
[----:B------:R-:W3:Y:S01]  /*ff70*/  LDL.LU R0, [R1+0x2b4] ;  /* 0x0002b40001007983 */ /* 0x000ee20000300800 */
[----:B--2---:R-:W-:-:S05]  /*ff80*/  FADD R151, R33, R151 ;  /* 0x0000009721977221 */ /* 0x004fca0000000000 */
[----:B------:R0:W-:Y:S01]  /*ff90*/  STL [R1+0x274], R151 ;  /* 0x0002749701007387 */ /* 0x0001e20000100800 */
[----:B----4-:R-:W-:-:S05]  /*ffa0*/  FADD R150, R34, R150 ;  /* 0x0000009622967221 */ /* 0x010fca0000000000 */
[----:B------:R1:W-:Y:S01]  /*ffb0*/  STL [R1+0x278], R150 ;  /* 0x0002789601007387 */ /* 0x0003e20000100800 */
[----:B---3--:R-:W-:-:S05]  /*ffc0*/  FADD R149, R35, R149 ;  /* 0x0000009523957221 */ /* 0x008fca0000000000 */
[----:B------:R2:W-:Y:S01]  /*ffd0*/  STL [R1+0x27c], R149 ;  /* 0x00027c9501007387 */ /* 0x0005e20000100800 */
[----:B------:R-:W-:-:S01]  /*ffe0*/  FADD R148, R36, R148 ;  /* 0x0000009424947221 */ /* 0x000fc20000000000 */
[----:B------:R-:W-:-:S04]  /*fff0*/  FADD R147, R37, R147 ;  /* 0x0000009325937221 */ /* 0x000fc80000000000 */
[----:B------:R3:W-:Y:S01]  /*10000*/  STL [R1+0x280], R148 ;  /* 0x0002809401007387 */ /* 0x0007e20000100800 */
[----:B------:R-:W-:-:S03]  /*10010*/  FADD R146, R38, R146 ;  /* 0x0000009226927221 */ /* 0x000fc60000000000 */
        /* <DEDUP_REMOVED lines=20> */
[----:B0-----:R-:W4:Y:S01]  /*10160*/  LDL.LU R151, [R1+0x2b8] ;  /* 0x0002b80001977983 */ /* 0x001f220000300800 */
[----:B------:R-:W-:-:S03]  /*10170*/  FADD R0, R49, R0 ;  /* 0x0000000031007221 */ /* 0x000fc60000000000 */
[----:B------:R0:W-:Y:S04]  /*10180*/  STL [R1+0x2ac], R137 ;  /* 0x0002ac8901007387 */ /* 0x0001e80000100800 */
[----:B-1----:R-:W4:Y:S04]  /*10190*/  LDL.LU R150, [R1+0x2bc] ;  /* 0x0002bc0001967983 */ /* 0x002f280000300800 */
[----:B------:R1:W-:Y:S04]  /*101a0*/  STL [R1+0x2b0], R136 ;  /* 0x0002b08801007387 */ /* 0x0003e80000100800 */
[----:B--2---:R-:W2:Y:S04]  /*101b0*/  LDL.LU R149, [R1+0x2c0] ;  /* 0x0002c00001957983 */ /* 0x004ea80000300800 */
[----:B------:R1:W-:Y:S04]  /*101c0*/  STL [R1+0x2b4], R0 ;  /* 0x0002b40001007387 */ /* 0x0003e80000100800 */
[----:B---3--:R-:W3:Y:S04]  /*101d0*/  LDL.LU R148, [R1+0x2c4] ;  /* 0x0002c40001947983 */ /* 0x008ee80000300800 */
[----:B----4-:R-:W4:Y:S04]  /*101e0*/  LDL.LU R147, [R1+0x2c8] ;  /* 0x0002c80001937983 */ /* 0x010f280000300800 */
[----:B------:R-:W4:Y:S04]  /*101f0*/  LDL.LU R146, [R1+0x2cc] ;  /* 0x0002cc0001927983 */ /* 0x000f280000300800 */
        /* <DEDUP_REMOVED lines=8> */
[----:B0-----:R-:W4:Y:S04]  /*10280*/  LDL.LU R137, [R1+0x2f0] ;  /* 0x0002f00001897983 */ /* 0x001f280000300800 */
[----:B-1----:R-:W4:Y:S04]  /*10290*/  LDL.LU R136, [R1+0x2f4] ;  /* 0x0002f40001887983 */ /* 0x002f280000300800 */
[----:B------:R-:W4:Y:S01]  /*102a0*/  LDL.LU R0, [R1+0x2f8] ;  /* 0x0002f80001007983 */ /* 0x000f220000300800 */
[----:B------:R-:W-:-:S01]  /*102b0*/  FADD R151, R50, R151 ;  /* 0x0000009732977221 */ /* 0x000fc20000000000 */
[----:B------:R-:W-:-:S04]  /*102c0*/  FADD R150, R51, R150 ;  /* 0x0000009633967221 */ /* 0x000fc80000000000 */
[----:B------:R0:W-:Y:S01]  /*102d0*/  STL [R1+0x2b8], R151 ;  /* 0x0002b89701007387 */ /* 0x0001e20000100800 */
[----:B--2---:R-:W-:-:S03]  /*102e0*/  FADD R149, R52, R149 ;  /* 0x0000009534957221 */ /* 0x004fc60000000000 */
[----:B------:R1:W-:Y:S01]  /*102f0*/  STL [R1+0x2bc], R150 ;  /* 0x0002bc9601007387 */ /* 0x0003e20000100800 */
[----:B---3--:R-:W-:-:S03]  /*10300*/  FADD R148, R53, R148 ;  /* 0x0000009435947221 */ /* 0x008fc60000000000 */
[----:B------:R2:W-:Y:S01]  /*10310*/  STL [R1+0x2c0], R149 ;  /* 0x0002c09501007387 */ /* 0x0005e20000100800 */
[----:B----4-:R-:W-:-:S03]  /*10320*/  FADD R147, R54, R147 ;  /* 0x0000009336937221 */ /* 0x010fc60000000000 */
        /* <DEDUP_REMOVED lines=198> */
[----:B------:R-:W-:Y:S01]  /*10f90*/  STL [R1+0x3c8], R151 ;  /* 0x0003c89701007387 */ /* 0x000fe20000100800 */
[----:B--2---:R-:W-:-:S03]  /*10fa0*/  FADD R149, R120, R149 ;  /* 0x0000009578957221 */ /* 0x004fc60000000000 */
[----:B------:R-:W-:Y:S01]  /*10fb0*/  STL [R1+0x3cc], R150 ;  /* 0x0003cc9601007387 */ /* 0x000fe20000100800 */
[----:B---3--:R-:W-:-:S03]  /*10fc0*/  FADD R148, R121, R148 ;  /* 0x0000009479947221 */ /* 0x008fc60000000000 */
[----:B------:R-:W-:Y:S01]  /*10fd0*/  STL [R1+0x3d0], R149 ;  /* 0x0003d09501007387 */ /* 0x000fe20000100800 */
[----:B----4-:R-:W-:-:S03]  /*10fe0*/  FADD R147, R122, R147 ;  /* 0x000000937a937221 */ /* 0x010fc60000000000 */
[----:B------:R-:W-:Y:S01]  /*10ff0*/  STL [R1+0x3d4], R148 ;  /* 0x0003d49401007387 */ /* 0x000fe20000100800 */
[----:B------:R-:W-:-:S03]  /*11000*/  FADD R146, R123, R146 ;  /* 0x000000927b927221 */ /* 0x000fc60000000000 */
        /* <DEDUP_REMOVED lines=17> */
[----:B------:R-:W-:-:S01]  /*11120*/  FADD R137, R132, R137 ;  /* 0x0000008984897221 */ /* 0x000fc20000000000 */
[----:B------:R-:W-:Y:S02]  /*11130*/  FADD R136, R133, R136 ;  /* 0x0000008885887221 */ /* 0x000fe40000000000 */
[----:B------:R-:W-:Y:S04]  /*11140*/  STL [R1+0x3fc], R138 ;  /* 0x0003fc8a01007387 */ /* 0x000fe80000100800 */
[----:B------:R0:W-:Y:S04]  /*11150*/  STL [R1+0x404], R136 ;  /* 0x0004048801007387 */ /* 0x0001e80000100800 */
[----:B------:R1:W-:Y:S04]  /*11160*/  STL [R1+0x400], R137 ;  /* 0x0004008901007387 */ /* 0x0003e80000100800 */
[----:B0-----:R-:W2:Y:S01]  /*11170*/  LDL.LU R136, [R1+0x40c] ;  /* 0x00040c0001887983 */ /* 0x001ea20000300800 */
[----:B------:R-:W-:-:S03]  /*11180*/  FADD R0, R134, R0 ;  /* 0x0000000086007221 */ /* 0x000fc60000000000 */
[----:B-1----:R-:W3:Y:S04]  /*11190*/  LDL.LU R137, [R1+0x410] ;  /* 0x0004100001897983 */ /* 0x002ee80000300800 */
[----:B------:R-:W4:Y:S04]  /*111a0*/  LDL.LU R138, [R1+0x414] ;  /* 0x00041400018a7983 */ /* 0x000f280000300800 */
[----:B------:R0:W-:Y:S04]  /*111b0*/  STL [R1+0x408], R0 ;  /* 0x0004080001007387 */ /* 0x0001e80000100800 */
        /* <DEDUP_REMOVED lines=13> */
[----:B0-----:R-:W4:Y:S01]  /*11290*/  LDL.LU R0, [R1+0x44c] ;  /* 0x00044c0001007983 */ /* 0x001f220000300800 */
[----:B--2---:R-:W-:-:S05]  /*112a0*/  FADD R136, R135, R136 ;  /* 0x0000008887887221 */ /* 0x004fca0000000000 */
[----:B------:R0:W-:Y:S04]  /*112b0*/  STL [R1+0x40c], R136 ;  /* 0x00040c8801007387 */ /* 0x0001e80000100800 */
[----:B0-----:R-:W3:Y:S02]  /*112c0*/  LDL.LU R136, [R1+0x4a4] ;  /* 0x0004a40001887983 */ /* 0x001ee40000300800 */
[----:B---3--:R-:W-:-:S05]  /*112d0*/  FADD R137, R136, R137 ;  /* 0x0000008988897221 */ /* 0x008fca0000000000 */
[----:B------:R0:W-:Y:S04]  /*112e0*/  STL [R1+0x410], R137 ;  /* 0x0004108901007387 */ /* 0x0001e80000100800 */
[----:B0-----:R-:W4:Y:S02]  /*112f0*/  LDL.LU R137, [R1+0x4a0] ;  /* 0x0004a00001897983 */ /* 0x001f240000300800 */
[----:B----4-:R-:W-:-:S05]  /*11300*/  FADD R138, R137, R138 ;  /* 0x0000008a898a7221 */ /* 0x010fca0000000000 */
[----:B------:R0:W-:Y:S04]  /*11310*/  STL [R1+0x414], R138 ;  /* 0x0004148a01007387 */ /* 0x0001e80000100800 */
[----:B0-----:R-:W2:Y:S02]  /*11320*/  LDL.LU R138, [R1+0x49c] ;  /* 0x00049c00018a7983 */ /* 0x001ea40000300800 */
[----:B--2---:R-:W-:-:S05]  /*11330*/  FADD R139, R138, R139 ;  /* 0x0000008b8a8b7221 */ /* 0x004fca0000000000 */
        /* <DEDUP_REMOVED lines=37> */
[----:B0-----:R-:W2:Y:S01]  /*11590*/  LDL.LU R151, [R1+0x468] ;  /* 0x0004680001977983 */ /* 0x001ea20000300800 */
[----:B------:R-:W-:Y:S01]  /*115a0*/  UMOV UR6, URZ ;  /* 0x0000003f00067c82 */ /* 0x000fe20008000000 */
[----:B--2---:R-:W-:-:S05]  /*115b0*/  FADD R0, R0, R151 ;  /* 0x0000009700007221 */ /* 0x004fca0000000000 */
[----:B------:R0:W-:Y:S02]  /*115c0*/  STL [R1+0x44c], R0 ;  /* 0x00044c0001007387 */ /* 0x0001e40000100800 */
.L_x_24:
[----:B------:R-:W-:Y:S05]  /*115d0*/  @!P1 BRA `(.L_x_25) ;  /* 0x0000000000049947 */ /* 0x000fea0003800000 */
[----:B------:R-:W-:Y:S01]  /*115e0*/  BPT.TRAP 0x1 ;  /* 0x000000040000795c */ /* 0x000fe20000300000 */
.L_x_25:
[----:B------:R-:W-:Y:S02]  /*115f0*/  UISETP.GT.U32.AND UP0, UPT, UR13, 0x1, UPT ;  /* 0x000000010d00788c */ /* 0x000fe4000bf04070 */
[----:B------:R-:W-:-:S04]  /*11600*/  ULEA UR8, UR25, UR12, 0x3 ;  /* 0x0000000c19087291 */ /* 0x000fc8000f8e183f */
[----:B------:R-:W-:Y:S01]  /*11610*/  UIADD3 UR8, UR8, 0x20, URZ ;  /* 0x0000002008087890 */ /* 0x000fe2000fffe03f */
[----:B------:R-:W-:-:S03]  /*11620*/  PLOP3.LUT P0, PT, PT, PT, UP0, 0x80, 0x0 ;  /* 0x000000000000781c */ /* 0x000fc60003f0f008 */
[----:B------:R-:W-:-:S09]  /*11630*/  UPRMT UR8, URZ, 0x654, UR8 ;  /* 0x000006543f087896 */ /* 0x000fd20008000008 */
[----:B------:R-:W-:Y:S01]  /*11640*/  SYNCS.ARRIVE.TRANS64.RED.A1T0 RZ, [UR8], RZ ;  /* 0x000000ffffff79a7 */ /* 0x000fe20008100408 */
[----:B------:R-:W-:Y:S05]  /*11650*/  @P0 BRA `(.L_x_26) ;  /* 0x0000000000040947 */ /* 0x000fea0003800000 */
[----:B------:R-:W-:Y:S01]  /*11660*/  BPT.TRAP 0x1 ;  /* 0x000000040000795c */ /* 0x000fe20000300000 */
.L_x_26:
[----:B------:R-:W-:Y:S02]  /*11670*/  UISETP.GT.AND UP2, UPT, UR26, 0x1, UPT ;  /* 0x000000011a00788c */ /* 0x000fe4000bf44270 */
[----:B------:R-:W-:Y:S02]  /*11680*/  UIADD3 UR23, UR23, 0x1, URZ ;  /* 0x0000000117177890 */ /* 0x000fe4000fffe03f */
[----:B------:R-:W-:Y:S02]  /*11690*/  UIADD3 UR25, UR25, 0x1, URZ ;  /* 0x0000000119197890 */ /* 0x000fe4000fffe03f */
[----:B------:R-:W-:Y:S01]  /*116a0*/  PLOP3.LUT P0, PT, PT, PT, UP2, 0x80, 0x0 ;  /* 0x000000000000781c */ /* 0x000fe20003f0f028 */
[----:B------:R-:W-:Y:S02]  /*116b0*/  UISETP.NE.AND UP0, UPT, UR23, 0x4, UPT ;  /* 0x000000041700788c */ /* 0x000fe4000bf05270 */
[----:B------:R-:W-:Y:S02]  /*116c0*/  UIADD3 UR16, UR26, -0x1, URZ ;  /* 0xffffffff1a107890 */ /* 0x000fe4000fffe03f */
[----:B------:R-:W-:-:S02]  /*116d0*/  USEL UR8, URZ, 0x1, UP0 ;  /* 0x000000013f087887 */ /* 0x000fc40008000000 */
[----:B------:R-:W-:Y:S02]  /*116e0*/  UISETP.NE.AND UP1, UPT, UR25, 0x4, UPT ;  /* 0x000000041900788c */ /* 0x000fe4000bf25270 */
[----:B------:R-:W-:Y:S02]  /*116f0*/  ULOP3.LUT UR24, UR24, UR8, URZ, 0x3c, !UPT ;  /* 0x0000000818187292 */ /* 0x000fe4000f8e3c3f */
[----:B------:R-:W-:Y:S02]  /*11700*/  USEL UR23, UR23, URZ, UP0 ;  /* 0x0000003f17177287 */ /* 0x000fe40008000000 */
[----:B------:R-:W-:Y:S01]  /*11710*/  USEL UR25, UR25, URZ, UP1 ;  /* 0x0000003f19197287 */ /* 0x000fe20008800000 */
[----:B------:R-:W-:Y:S01]  /*11720*/  UMOV UR8, 0x1 ;  /* 0x0000000100087882 */ /* 0x000fe20000000000 */
[----:B------:R-:W-:Y:S01]  /*11730*/  UMOV UR26, UR16 ;  /* 0x00000010001a7c82 */ /* 0x000fe20008000000 */
[----:B------:R-:W-:Y:S09]  /*11740*/  @P0 BRA `(.L_x_27) ;  /* 0xffffff7400840947 */ /* 0x000ff2000383ffff */
.L_x_19:
[----:B------:R-:W-:-:S04]  /*11750*/  UISETP.NE.AND UP0, UPT, UR6, URZ, UPT ;  /* 0x0000003f0600728c */ /* 0x000fc8000bf05270 */
[----:B------:R-:W-:-:S06]  /*11760*/  USEL UR6, URZ, 0x1, !UP0 ;  /* 0x000000013f067887 */ /* 0x000fcc000c000000 */
[----:B------:R-:W-:-:S13]  /*11770*/  ISETP.NE.AND P0, PT, RZ, UR6, PT ;  /* 0x00000006ff007c0c */ /* 0x000fda000bf05270 */
[----:B------:R-:W-:Y:S05]  /*11780*/  @!P0 BRA `(.L_x_28) ;  /* 0x0000003800188947 */ /* 0x000fea0003800000 */
[----:B------:R1:W-:Y:S04]  /*11790*/  STL [R1+0x620], R41 ;  /* 0x0006202901007387 */ /* 0x0003e80000100800 */
[----:B-1----:R-:W3:Y:S04]  /*117a0*/  LDL.LU R41, [R1] ;  /* 0x0000000001297983 */ /* 0x002ee80000300800 */
[----:B------:R1:W-:Y:S04]  /*117b0*/  STL [R1+0x61c], R42 ;  /* 0x00061c2a01007387 */ /* 0x0003e80000100800 */
[----:B-1----:R-:W4:Y:S04]  /*117c0*/  LDL.LU R42, [R1+0x4] ;  /* 0x00000400012a7983 */ /* 0x002f280000300800 */
[----:B------:R1:W-:Y:S04]  /*117d0*/  STL [R1+0x618], R43 ;  /* 0x0006182b01007387 */ /* 0x0003e80000100800 */
[----:B-1----:R-:W2:Y:S04]  /*117e0*/  LDL.LU R43, [R1+0x8] ;  /* 0x00000800012b7983 */ /* 0x002ea80000300800 */
        /* <DEDUP_REMOVED lines=146> */
[----:B0-----:R-:W2:Y:S04]  /*12110*/  LDL.LU R0, [R1+0x204] ;  /* 0x0002040001007983 */ /* 0x001ea80000300800 */
[----:B------:R0:W-:Y:S04]  /*12120*/  STL [R1+0x4f0], R117 ;  /* 0x0004f07501007387 */ /* 0x0001e80000100800 */
        /* <DEDUP_REMOVED lines=68> */
[----:B0-----:R-:W2:Y:S01]  /*12570*/  LDL.LU R151, [R1+0x130] ;  /* 0x0001300001977983 */ /* 0x001ea20000300800 */
[----:B---3-5:R-:W-:Y:S01]  /*12580*/  FADD R2, R41, R2 ;  /* 0x0000000229027221 */ /* 0x028fe20000000000 */
[----:B----4-:R-:W-:Y:S01]  /*12590*/  FADD R3, R42, R3 ;  /* 0x000000032a037221 */ /* 0x010fe20000000000 */
[----:B--2---:R-:W-:Y:S01]  /*125a0*/  FADD R4, R43, R4 ;  /* 0x000000042b047221 */ /* 0x004fe20000000000 */
[----:B------:R-:W2:Y:S01]  /*125b0*/  LDL.LU R41, [R1+0x620] ;  /* 0x0006200001297983 */ /* 0x000ea20000300800 */
[----:B------:R-:W-:Y:S01]  /*125c0*/  FADD R5, R44, R5 ;  /* 0x000000052c057221 */ /* 0x000fe20000000000 */
[----:B------:R-:W-:-:S02]  /*125d0*/  FADD R6, R45, R6 ;  /* 0x000000062d067221 */ /* 0x000fc40000000000 */
[----:B------:R-:W3:Y:S01]  /*125e0*/  LDL.LU R42, [R1+0x61c] ;  /* 0x00061c00012a7983 */ /* 0x000ee20000300800 */
[----:B------:R-:W-:-:S03]  /*125f0*/  FADD R7, R46, R7 ;  /* 0x000000072e077221 */ /* 0x000fc60000000000 */
[----:B------:R-:W4:Y:S01]  /*12600*/  LDL.LU R43, [R1+0x618] ;  /* 0x00061800012b7983 */ /* 0x000f220000300800 */
[----:B------:R-:W-:-:S03]  /*12610*/  FADD R8, R47, R8 ;  /* 0x000000082f087221 */ /* 0x000fc60000000000 */
[----:B------:R-:W2:Y:S01]  /*12620*/  LDL.LU R44, [R1+0x614] ;  /* 0x00061400012c7983 */ /* 0x000ea20000300800 */
[----:B------:R-:W-:-:S03]  /*12630*/  FADD R9, R48, R9 ;  /* 0x0000000930097221 */ /* 0x000fc60000000000 */
        /* <DEDUP_REMOVED lines=133> */
[----:B------:R-:W-:Y:S01]  /*12e90*/  FADD R204, R115, R204 ;  /* 0x000000cc73cc7221 */ /* 0x000fe20000000000 */
[----:B------:R-:W-:Y:S02]  /*12ea0*/  FADD R118, R119, R118 ;  /* 0x0000007677767221 */ /* 0x000fe40000000000 */
[----:B------:R-:W2:Y:S01]  /*12eb0*/  LDL.LU R112, [R1+0x504] ;  /* 0x0005040001707983 */ /* 0x000ea20000300800 */
[----:B------:R-:W-:-:S03]  /*12ec0*/  FADD R205, R116, R205 ;  /* 0x000000cd74cd7221 */ /* 0x000fc60000000000 */
[----:B------:R-:W2:Y:S01]  /*12ed0*/  LDL.LU R113, [R1+0x500] ;  /* 0x0005000001717983 */ /* 0x000ea20000300800 */
[----:B------:R-:W-:-:S03]  /*12ee0*/  FADD R0, R117, R0 ;  /* 0x0000000075007221 */ /* 0x000fc60000000000 */
[----:B------:R-:W2:Y:S01]  /*12ef0*/  LDL.LU R114, [R1+0x4fc] ;  /* 0x0004fc0001727983 */ /* 0x000ea20000300800 */
[----:B------:R-:W-:-:S03]  /*12f00*/  FADD R208, R149, R208 ;  /* 0x000000d095d07221 */ /* 0x000fc60000000000 */
[----:B------:R-:W2:Y:S04]  /*12f10*/  LDL.LU R115, [R1+0x4f8] ;  /* 0x0004f80001737983 */ /* 0x000ea80000300800 */
[----:B------:R-:W2:Y:S01]  /*12f20*/  LDL.LU R116, [R1+0x4f4] ;  /* 0x0004f40001747983 */ /* 0x000ea20000300800 */
[----:B------:R-:W-:Y:S01]  /*12f30*/  FADD R207, R150, R207 ;  /* 0x000000cf96cf7221 */ /* 0x000fe20000000000 */
[----:B------:R-:W-:Y:S01]  /*12f40*/  FADD R206, R151, R206 ;  /* 0x000000ce97ce7221 */ /* 0x000fe20000000000 */
[----:B------:R-:W-:Y:S01]  /*12f50*/  FADD R237, R120, R237 ;  /* 0x000000ed78ed7221 */ /* 0x000fe20000000000 */
[----:B------:R-:W3:Y:S01]  /*12f60*/  LDL.LU R117, [R1+0x1b8] ;  /* 0x0001b80001757983 */ /* 0x000ee20000300800 */
[----:B------:R-:W-:Y:S01]  /*12f70*/  FADD R236, R121, R236 ;  /* 0x000000ec79ec7221 */ /* 0x000fe20000000000 */
[----:B------:R-:W-:Y:S01]  /*12f80*/  FADD R235, R122, R235 ;  /* 0x000000eb7aeb7221 */ /* 0x000fe20000000000 */
[----:B------:R-:W-:Y:S01]  /*12f90*/  FADD R234, R123, R234 ;  /* 0x000000ea7bea7221 */ /* 0x000fe20000000000 */
[----:B------:R-:W3:Y:S01]  /*12fa0*/  LDL.LU R149, [R1+0x208] ;  /* 0x0002080001957983 */ /* 0x000ee20000300800 */
[----:B------:R-:W-:Y:S01]  /*12fb0*/  FADD R233, R124, R233 ;  /* 0x000000e97ce97221 */ /* 0x000fe20000000000 */
[----:B------:R-:W-:Y:S01]  /*12fc0*/  FADD R232, R125, R232 ;  /* 0x000000e87de87221 */ /* 0x000fe20000000000 */
[----:B------:R-:W-:Y:S01]  /*12fd0*/  FADD R231, R126, R231 ;  /* 0x000000e77ee77221 */ /* 0x000fe20000000000 */
[----:B------:R0:W-:Y:S01]  /*12fe0*/  STL [R1+0x200], R118 ;  /* 0x0002007601007387 */ /* 0x0001e20000100800 */
[----:B------:R-:W-:Y:S01]  /*12ff0*/  FADD R230, R127, R230 ;  /* 0x000000e67fe67221 */ /* 0x000fe20000000000 */
        /* <DEDUP_REMOVED lines=8> */
[----:B0-----:R-:W4:Y:S01]  /*13080*/  LDL.LU R118, [R1+0x1bc] ;  /* 0x0001bc0001767983 */ /* 0x001f220000300800 */
[----:B------:R-:W-:Y:S01]  /*13090*/  FADD R215, R142, R215 ;  /* 0x000000d78ed77221 */ /* 0x000fe20000000000 */
[----:B------:R-:W-:Y:S01]  /*130a0*/  FADD R224, R133, R224 ;  /* 0x000000e085e07221 */ /* 0x000fe20000000000 */
[----:B------:R-:W-:Y:S01]  /*130b0*/  FADD R214, R143, R214 ;  /* 0x000000d68fd67221 */ /* 0x000fe20000000000 */
[----:B------:R0:W-:Y:S01]  /*130c0*/  STL [R1+0x204], R0 ;  /* 0x0002040001007387 */ /* 0x0001e20000100800 */
[----:B------:R-:W-:Y:S01]  /*130d0*/  FADD R223, R134, R223 ;  /* 0x000000df86df7221 */ /* 0x000fe20000000000 */
[----:B------:R-:W-:Y:S01]  /*130e0*/  FADD R213, R144, R213 ;  /* 0x000000d590d57221 */ /* 0x000fe20000000000 */
[----:B------:R-:W-:Y:S01]  /*130f0*/  FADD R222, R135, R222 ;  /* 0x000000de87de7221 */ /* 0x000fe20000000000 */
[----:B------:R-:W4:Y:S01]  /*13100*/  LDL.LU R150, [R1+0x20c] ;  /* 0x00020c0001967983 */ /* 0x000f220000300800 */
[----:B------:R-:W-:Y:S01]  /*13110*/  FADD R212, R145, R212 ;  /* 0x000000d491d47221 */ /* 0x000fe20000000000 */
[----:B------:R-:W-:Y:S01]  /*13120*/  FADD R221, R136, R221 ;  /* 0x000000dd88dd7221 */ /* 0x000fe20000000000 */
[----:B------:R-:W-:Y:S01]  /*13130*/  FADD R211, R146, R211 ;  /* 0x000000d392d37221 */ /* 0x000fe20000000000 */
[----:B------:R-:W2:Y:S01]  /*13140*/  LDL.LU R119, [R1+0x1c0] ;  /* 0x0001c00001777983 */ /* 0x000ea20000300800 */
[----:B------:R-:W-:Y:S01]  /*13150*/  FADD R220, R137, R220 ;  /* 0x000000dc89dc7221 */ /* 0x000fe20000000000 */
[----:B------:R-:W-:Y:S01]  /*13160*/  FADD R210, R147, R210 ;  /* 0x000000d293d27221 */ /* 0x000fe20000000000 */
[----:B------:R-:W-:Y:S01]  /*13170*/  FADD R219, R138, R219 ;  /* 0x000000db8adb7221 */ /* 0x000fe20000000000 */
[----:B------:R-:W2:Y:S01]  /*13180*/  LDL.LU R151, [R1+0x210] ;  /* 0x0002100001977983 */ /* 0x000ea20000300800 */
[----:B------:R-:W-:-:S03]  /*13190*/  FADD R209, R148, R209 ;  /* 0x000000d194d17221 */ /* 0x000fc60000000000 */
[----:B------:R-:W2:Y:S04]  /*131a0*/  LDL.LU R120, [R1+0x1c4] ;  /* 0x0001c40001787983 */ /* 0x000ea80000300800 */
[----:B0-----:R-:W2:Y:S04]  /*131b0*/  LDL.LU R0, [R1+0x214] ;  /* 0x0002140001007983 */ /* 0x001ea80000300800 */
        /* <DEDUP_REMOVED lines=28> */
[----:B---3--:R-:W-:-:S03]  /*13380*/  FADD R149, R117, R149 ;  /* 0x0000009575957221 */ /* 0x008fc60000000000 */
[----:B------:R-:W3:Y:S04]  /*13390*/  LDL.LU R117, [R1+0x4f0] ;  /* 0x0004f00001757983 */ /* 0x000ee80000300800 */
[----:B------:R0:W-:Y:S04]  /*133a0*/  STL [R1+0x208], R149 ;  /* 0x0002089501007387 */ /* 0x0001e80000100800 */
[----:B0-----:R-:W3:Y:S01]  /*133b0*/  LDL.LU R149, [R1+0x250] ;  /* 0x0002500001957983 */ /* 0x001ee20000300800 */
[----:B----4-:R-:W-:-:S03]  /*133c0*/  FADD R150, R118, R150 ;  /* 0x0000009676967221 */ /* 0x010fc60000000000 */
[----:B------:R-:W4:Y:S04]  /*133d0*/  LDL.LU R118, [R1+0x4ec] ;  /* 0x0004ec0001767983 */ /* 0x000f280000300800 */
[----:B------:R0:W-:Y:S01]  /*133e0*/  STL [R1+0x20c], R150 ;  /* 0x00020c9601007387 */ /* 0x0001e20000100800 */
[----:B--2---:R-:W-:-:S03]  /*133f0*/  FADD R151, R119, R151 ;  /* 0x0000009777977221 */ /* 0x004fc60000000000 */
[----:B0-----:R-:W2:Y:S04]  /*13400*/  LDL.LU R150, [R1+0x254] ;  /* 0x0002540001967983 */ /* 0x001ea80000300800 */
[----:B------:R-:W4:Y:S04]  /*13410*/  LDL.LU R119, [R1+0x4e8] ;  /* 0x0004e80001777983 */ /* 0x000f280000300800 */
[----:B------:R0:W-:Y:S04]  /*13420*/  STL [R1+0x210], R151 ;  /* 0x0002109701007387 */ /* 0x0001e80000100800 */
[----:B0-----:R-:W4:Y:S01]  /*13430*/  LDL.LU R151, [R1+0x258] ;  /* 0x0002580001977983 */ /* 0x001f220000300800 */
[----:B------:R-:W-:Y:S01]  /*13440*/  FADD R0, R120, R0 ;  /* 0x0000000078007221 */ /* 0x000fe20000000000 */
[----:B------:R-:W-:-:S02]  /*13450*/  FADD R122, R121, R122 ;  /* 0x0000007a797a7221 */ /* 0x000fc40000000000 */
[----:B------:R-:W4:Y:S01]  /*13460*/  LDL.LU R120, [R1+0x4e4] ;  /* 0x0004e40001787983 */ /* 0x000f220000300800 */
[----:B------:R-:W-:-:S03]  /*13470*/  FADD R124, R123, R124 ;  /* 0x0000007c7b7c7221 */ /* 0x000fc60000000000 */
[----:B------:R0:W-:Y:S01]  /*13480*/  STL [R1+0x214], R0 ;  /* 0x0002140001007387 */ /* 0x0001e20000100800 */
[----:B------:R-:W-:-:S03]  /*13490*/  FADD R126, R125, R126 ;  /* 0x0000007e7d7e7221 */ /* 0x000fc60000000000 */
[----:B0-----:R-:W4:Y:S04]  /*134a0*/  LDL.LU R0, [R1+0x25c] ;  /* 0x00025c0001007983 */ /* 0x001f280000300800 */
[----:B------:R-:W4:Y:S04]  /*134b0*/  LDL.LU R121, [R1+0x4e0] ;  /* 0x0004e00001797983 */ /* 0x000f280000300800 */
[----:B------:R0:W-:Y:S01]  /*134c0*/  STL [R1+0x218], R122 ;  /* 0x0002187a01007387 */ /* 0x0001e20000100800 */
[----:B------:R-:W-:Y:S01]  /*134d0*/  FADD R128, R127, R128 ;  /* 0x000000807f807221 */ /* 0x000fe20000000000 */
[----:B------:R-:W-:-:S02]  /*134e0*/  FADD R139, R129, R139 ;  /* 0x0000008b818b7221 */ /* 0x000fc40000000000 */
[----:B0-----:R-:W4:Y:S04]  /*134f0*/  LDL.LU R122, [R1+0x4dc] ;  /* 0x0004dc00017a7983 */ /* 0x001f280000300800 */
[----:B------:R-:W4:Y:S04]  /*13500*/  LDL.LU R123, [R1+0x4d8] ;  /* 0x0004d800017b7983 */ /* 0x000f280000300800 */
[----:B------:R0:W-:Y:S01]  /*13510*/  STL [R1+0x21c], R124 ;  /* 0x00021c7c01007387 */ /* 0x0001e20000100800 */
[----:B------:R-:W-:-:S03]  /*13520*/  FADD R140, R130, R140 ;  /* 0x0000008c828c7221 */ /* 0x000fc60000000000 */
        /* <DEDUP_REMOVED lines=34> */
[----:B------:R0:W-:Y:S04]  /*13750*/  STL [R1+0x240], R145 ;  /* 0x0002409101007387 */ /* 0x0001e80000100800 */
[----:B0-----:R-:W4:Y:S04]  /*13760*/  LDL.LU R145, [R1+0x278] ;  /* 0x0002780001917983 */ /* 0x001f280000300800 */
[----:B------:R-:W4:Y:S04]  /*13770*/  LDL.LU R136, [R1+0x4a4] ;  /* 0x0004a40001887983 */ /* 0x000f280000300800 */
[----:B------:R0:W-:Y:S04]  /*13780*/  STL [R1+0x244], R146 ;  /* 0x0002449201007387 */ /* 0x0001e80000100800 */
[----:B0-----:R-:W4:Y:S04]  /*13790*/  LDL.LU R146, [R1+0x27c] ;  /* 0x00027c0001927983 */ /* 0x001f280000300800 */
[----:B------:R-:W4:Y:S04]  /*137a0*/  LDL.LU R137, [R1+0x4a0] ;  /* 0x0004a00001897983 */ /* 0x000f280000300800 */
[----:B------:R0:W-:Y:S04]  /*137b0*/  STL [R1+0x248], R147 ;  /* 0x0002489301007387 */ /* 0x0001e80000100800 */
[----:B0-----:R-:W4:Y:S04]  /*137c0*/  LDL.LU R147, [R1+0x280] ;  /* 0x0002800001937983 */ /* 0x001f280000300800 */
[----:B------:R-:W4:Y:S01]  /*137d0*/  LDL.LU R138, [R1+0x49c] ;  /* 0x00049c00018a7983 */ /* 0x000f220000300800 */
[----:B---3--:R-:W-:-:S03]  /*137e0*/  FADD R149, R24, R149 ;  /* 0x0000009518957221 */ /* 0x008fc60000000000 */
[----:B------:R0:W-:Y:S04]  /*137f0*/  STL [R1+0x24c], R148 ;  /* 0x00024c9401007387 */ /* 0x0001e80000100800 */
[----:B0-----:R-:W3:Y:S04]  /*13800*/  LDL.LU R148, [R1+0x284] ;  /* 0x0002840001947983 */ /* 0x001ee80000300800 */
[----:B------:R0:W-:Y:S01]  /*13810*/  STL [R1+0x250], R149 ;  /* 0x0002509501007387 */ /* 0x0001e20000100800 */
[----:B--2---:R-:W-:-:S03]  /*13820*/  FADD R150, R25, R150 ;  /* 0x0000009619967221 */ /* 0x004fc60000000000 */
[----:B0-----:R-:W2:Y:S04]  /*13830*/  LDL.LU R149, [R1+0x288] ;  /* 0x0002880001957983 */ /* 0x001ea80000300800 */
[----:B------:R0:W-:Y:S04]  /*13840*/  STL [R1+0x254], R150 ;  /* 0x0002549601007387 */ /* 0x0001e80000100800 */
[----:B0-----:R-:W2:Y:S01]  /*13850*/  LDL.LU R150, [R1+0x28c] ;  /* 0x00028c0001967983 */ /* 0x001ea20000300800 */
[----:B----4-:R-:W-:-:S05]  /*13860*/  FADD R151, R26, R151 ;  /* 0x000000971a977221 */ /* 0x010fca0000000000 */
[----:B------:R0:W-:Y:S04]  /*13870*/  STL [R1+0x258], R151 ;  /* 0x0002589701007387 */ /* 0x0001e80000100800 */
[----:B0-----:R-:W4:Y:S01]  /*13880*/  LDL.LU R151, [R1+0x290] ;  /* 0x0002900001977983 */ /* 0x001f220000300800 */
[----:B------:R-:W-:-:S03]  /*13890*/  FADD R0, R27, R0 ;  /* 0x000000001b007221 */ /* 0x000fc60000000000 */
[----:B------:R-:W4:Y:S04]  /*138a0*/  LDL.LU R27, [R1+0x2c8] ;  /* 0x0002c800011b7983 */ /* 0x000f280000300800 */
[----:B------:R-:W4:Y:S04]  /*138b0*/  LDL.LU R26, [R1+0x2cc] ;  /* 0x0002cc00011a7983 */ /* 0x000f280000300800 */
[----:B------:R-:W4:Y:S04]  /*138c0*/  LDL.LU R25, [R1+0x2d0] ;  /* 0x0002d00001197983 */ /* 0x000f280000300800 */
[----:B------:R0:W-:Y:S04]  /*138d0*/  STL [R1+0x25c], R0 ;  /* 0x00025c0001007387 */ /* 0x0001e80000100800 */
[----:B------:R-:W4:Y:S04]  /*138e0*/  LDL.LU R24, [R1+0x2d4] ;  /* 0x0002d40001187983 */ /* 0x000f280000300800 */
[----:B0-----:R-:W4:Y:S01]  /*138f0*/  LDL.LU R0, [R1+0x2d8] ;  /* 0x0002d80001007983 */ /* 0x001f220000300800 */
[----:B------:R-:W-:-:S05]  /*13900*/  FADD R139, R28, R139 ;  /* 0x0000008b1c8b7221 */ /* 0x000fca0000000000 */
[----:B------:R0:W-:Y:S04]  /*13910*/  STL [R1+0x260], R139 ;  /* 0x0002608b01007387 */ /* 0x0001e80000100800 */
[----:B0-----:R-:W4:Y:S01]  /*13920*/  LDL.LU R139, [R1+0x498] ;  /* 0x00049800018b7983 */ /* 0x001f220000300800 */
[----:B------:R-:W-:-:S03]  /*13930*/  FADD R140, R29, R140 ;  /* 0x0000008c1d8c7221 */ /* 0x000fc60000000000 */
[----:B------:R-:W4:Y:S04]  /*13940*/  LDL.LU R28, [R1+0x2c4] ;  /* 0x0002c400011c7983 */ /* 0x000f280000300800 */
        /* <DEDUP_REMOVED lines=30> */
[----:B---3--:R-:W-:-:S03]  /*13b30*/  FADD R148, R37, R148 ;  /* 0x0000009425947221 */ /* 0x008fc60000000000 */
[----:B------:R-:W3:Y:S04]  /*13b40*/  LDL.LU R36, [R1+0x2a4] ;  /* 0x0002a40001247983 */ /* 0x000ee80000300800 */
[----:B------:R0:W-:Y:S01]  /*13b50*/  STL [R1+0x284], R148 ;  /* 0x0002849401007387 */ /* 0x0001e20000100800 */
[----:B--2---:R-:W-:-:S03]  /*13b60*/  FADD R149, R38, R149 ;  /* 0x0000009526957221 */ /* 0x004fc60000000000 */
[----:B0-----:R-:W2:Y:S04]  /*13b70*/  LDL.LU R148, [R1+0x474] ;  /* 0x0004740001947983 */ /* 0x001ea80000300800 */
[----:B------:R-:W2:Y:S04]  /*13b80*/  LDL.LU R37, [R1+0x2a0] ;  /* 0x0002a00001257983 */ /* 0x000ea80000300800 */
[----:B------:R0:W-:Y:S01]  /*13b90*/  STL [R1+0x288], R149 ;  /* 0x0002889501007387 */ /* 0x0001e20000100800 */
[----:B------:R-:W-:-:S03]  /*13ba0*/  FADD R150, R39, R150 ;  /* 0x0000009627967221 */ /* 0x000fc60000000000 */
[----:B0-----:R-:W2:Y:S04]  /*13bb0*/  LDL.LU R149, [R1+0x470] ;  /* 0x0004700001957983 */ /* 0x001ea80000300800 */
[----:B------:R-:W2:Y:S04]  /*13bc0*/  LDL.LU R38, [R1+0x29c] ;  /* 0x00029c0001267983 */ /* 0x000ea80000300800 */
[----:B------:R0:W-:Y:S01]  /*13bd0*/  STL [R1+0x28c], R150 ;  /* 0x00028c9601007387 */ /* 0x0001e20000100800 */
[----:B----4-:R-:W-:-:S03]  /*13be0*/  FADD R151, R40, R151 ;  /* 0x0000009728977221 */ /* 0x010fc60000000000 */
[----:B0-----:R-:W4:Y:S04]  /*13bf0*/  LDL.LU R150, [R1+0x46c] ;  /* 0x00046c0001967983 */ /* 0x001f280000300800 */
[----:B------:R-:W4:Y:S04]  /*13c00*/  LDL.LU R39, [R1+0x298] ;  /* 0x0002980001277983 */ /* 0x000f280000300800 */
[----:B------:R0:W-:Y:S04]  /*13c10*/  STL [R1+0x290], R151 ;  /* 0x0002909701007387 */ /* 0x0001e80000100800 */
[----:B0-----:R-:W4:Y:S04]  /*13c20*/  LDL.LU R151, [R1+0x468] ;  /* 0x0004680001977983 */ /* 0x001f280000300800 */
[----:B------:R-:W4:Y:S01]  /*13c30*/  LDL.LU R40, [R1+0x294] ;  /* 0x0002940001287983 */ /* 0x000f220000300800 */
        /* <DEDUP_REMOVED lines=13> */
[----:B---3--:R-:W-:Y:S01]  /*13d10*/  FADD R36, R45, R36 ;  /* 0x000000242d247221 */ /* 0x008fe20000000000 */
[----:B--2---:R-:W-:Y:S01]  /*13d20*/  FADD R37, R44, R37 ;  /* 0x000000252c257221 */ /* 0x004fe20000000000 */
[----:B------:R-:W-:Y:S01]  /*13d30*/  FADD R38, R43, R38 ;  /* 0x000000262b267221 */ /* 0x000fe20000000000 */
[----:B----4-:R-:W-:Y:S01]  /*13d40*/  FADD R39, R42, R39 ;  /* 0x000000272a277221 */ /* 0x010fe20000000000 */
[----:B------:R-:W-:-:S05]  /*13d50*/  FADD R40, R41, R40 ;  /* 0x0000002829287221 */ /* 0x000fca0000000000 */
[----:B------:R0:W-:Y:S04]  /*13d60*/  STL [R1+0x294], R40 ;  /* 0x0002942801007387 */ /* 0x0001e80000100800 */
        /* <DEDUP_REMOVED lines=14> */
[----:B------:R-:W4:Y:S04]  /*13e50*/  LDL.LU R53, [R1+0x2dc] ;  /* 0x0002dc0001357983 */ /* 0x000f280000300800 */
[----:B------:R4:W-:Y:S04]  /*13e60*/  STL [R1+0x2d0], R25 ;  /* 0x0002d01901007387 */ /* 0x0009e80000100800 */
[----:B------:R-:W4:Y:S04]  /*13e70*/  LDL.LU R52, [R1+0x2e0] ;  /* 0x0002e00001347983 */ /* 0x000f280000300800 */
[----:B------:R4:W-:Y:S04]  /*13e80*/  STL [R1+0x2d4], R24 ;  /* 0x0002d41801007387 */ /* 0x0009e80000100800 */
        /* <DEDUP_REMOVED lines=14> */
[----:B--2---:R-:W2:Y:S04]  /*13f70*/  LDL.LU R38, [R1+0x318] ;  /* 0x0003180001267983 */ /* 0x004ea80000300800 */
        /* <DEDUP_REMOVED lines=14> */
[----:B------:R-:W4:Y:S01]  /*14060*/  LDL.LU R0, [R1+0x354] ;  /* 0x0003540001007983 */ /* 0x000f220000300800 */
[----:B------:R-:W-:Y:S01]  /*14070*/  FADD R53, R59, R53 ;  /* 0x000000353b357221 */ /* 0x000fe20000000000 */
        /* <DEDUP_REMOVED lines=242> */
[----:B------:R-:W-:Y:S01]  /*14fa0*/  FADD R24, R150, R24 ;  /* 0x0000001896187221 */ /* 0x000fe20000000000 */
[----:B------:R-:W-:-:S05]  /*14fb0*/  FADD R0, R0, R151 ;  /* 0x0000009700007221 */ /* 0x000fca0000000000 */
[----:B------:R1:W-:Y:S04]  /*14fc0*/  STL [R1+0x44c], R0 ;  /* 0x00044c0001007387 */ /* 0x0003e80000100800 */
[----:B------:R1:W-:Y:S04]  /*14fd0*/  STL [R1+0x444], R25 ;  /* 0x0004441901007387 */ /* 0x0003e80000100800 */
[----:B------:R1:W-:Y:S02]  /*14fe0*/  STL [R1+0x448], R24 ;  /* 0x0004481801007387 */ /* 0x0003e40000100800 */
.L_x_28:
[----:B01----:R-:W0:Y:S02]  /*14ff0*/  LDC R0, c[0x0][0x28c] ;  /* 0x0000a300ff007b82 */ /* 0x003e240000000800 */
[----:B0-----:R-:W-:-:S13]  /*15000*/  ISETP.GE.AND P0, PT, R0, 0x1, PT ;  /* 0x000000010000780c */ /* 0x001fda0003f06270 */
[----:B------:R-:W-:Y:S05]  /*15010*/  @!P0 BRA `(.L_x_29) ;  /* 0x0000000000408947 */ /* 0x000fea0003800000 */
[----:B------:R-:W-:-:S06]  /*15020*/  UISETP.NE.AND UP0, UPT, UR22, 0x3, UPT ;  /* 0x000000031600788c */ /* 0x000fcc000bf05270 */
[----:B------:R-:W-:-:S13]  /*15030*/  PLOP3.LUT P0, PT, PT, PT, UP0, 0x80, 0x0 ;  /* 0x000000000000781c */ /* 0x000fda0003f0f008 */
[----:B------:R-:W-:Y:S05]  /*15040*/  @!P0 BRA `(.L_x_30) ;  /* 0x0000000000048947 */ /* 0x000fea0003800000 */
[----:B------:R-:W-:Y:S01]  /*15050*/  BPT.TRAP 0x1 ;  /* 0x000000040000795c */ /* 0x000fe20000300000 */
.L_x_30:
[----:B------:R-:W-:-:S04]  /*15060*/  UISETP.LT.AND UP0, UPT, UR10, 0x1, UPT ;  /* 0x000000010a00788c */ /* 0x000fc8000bf01270 */
[----:B------:R-:W-:Y:S02]  /*15070*/  USEL UR6, UR10, 0x1, UP0 ;  /* 0x000000010a067887 */ /* 0x000fe40008000000 */
[----:B------:R-:W-:Y:S02]  /*15080*/  UISETP.GT.U32.AND UP0, UPT, UR13, 0x1, UPT ;  /* 0x000000010d00788c */ /* 0x000fe4000bf04070 */
[----:B------:R-:W-:-:S04]  /*15090*/  UIADD3 UR6, UR5, UR10, -UR6 ;  /* 0x0000000a05067290 */ /* 0x000fc8000fffe806 */
[----:B------:R-:W-:Y:S01]  /*150a0*/  USHF.L.U32 UR6, UR6, 0x3, URZ ;  /* 0x0000000306067899 */ /* 0x000fe2000800063f */
[----:B------:R-:W-:-:S03]  /*150b0*/  PLOP3.LUT P0, PT, PT, PT, UP0, 0x80, 0x0 ;  /* 0x000000000000781c */ /* 0x000fc60003f0f008 */
[----:B------:R-:W-:-:S04]  /*150c0*/  ULOP3.LUT UR6, UR6, 0x18, URZ, 0xc0, !UPT ;  /* 0x0000001806067892 */ /* 0x000fc8000f8ec03f */
[----:B------:R-:W-:-:S04]  /*150d0*/  UIADD3 UR6, UR12, 0x20, UR6 ;  /* 0x000000200c067890 */ /* 0x000fc8000fffe006 */
[----:B------:R-:W-:-:S09]  /*150e0*/  UPRMT UR6, URZ, 0x654, UR6 ;  /* 0x000006543f067896 */ /* 0x000fd20008000006 */
[----:B------:R-:W-:Y:S01]  /*150f0*/  SYNCS.ARRIVE.TRANS64.RED.A1T0 RZ, [UR6], RZ ;  /* 0x000000ffffff79a7 */ /* 0x000fe20008100406 */
[----:B------:R-:W-:Y:S05]  /*15100*/  @P0 BRA `(.L_x_29) ;  /* 0x0000000000040947 */ /* 0x000fea0003800000 */
[----:B------:R-:W-:Y:S01]  /*15110*/  BPT.TRAP 0x1 ;  /* 0x000000040000795c */ /* 0x000fe20000300000 */
.L_x_29:
[----:B------:R-:W3:Y:S01]  /*15120*/  LDL.LU R28, [R1+0x45c] ;  /* 0x00045c00011c7983 */ /* 0x000ee20000300800 */
[----:B------:R-:W0:Y:S01]  /*15130*/  LDC R25, c[0x0][0x288] ;  /* 0x0000a200ff197b82 */ /* 0x000e220000000800 */
[----:B------:R-:W-:Y:S02]  /*15140*/  ULDC UR6, c[0x0][0x284] ;  /* 0x0000a10000067ab9 */ /* 0x000fe40000000800 */
[----:B------:R-:W4:Y:S01]  /*15150*/  LDL.LU R26, [R1+0x458] ;  /* 0x00045800011a7983 */ /* 0x000f220000300800 */
[----:B------:R-:W1:Y:S02]  /*15160*/  S2R R27, SR_TID.X ;  /* 0x00000000001b7919 */ /* 0x000e640000002100 */
[----:B-1----:R-:W-:Y:S02]  /*15170*/  LOP3.LUT R24, R27, 0x3, RZ, 0xc0, !PT ;  /* 0x000000031b187812 */ /* 0x002fe400078ec0ff */
[----:B------:R-:W-:-:S03]  /*15180*/  SHF.R.U32.HI R34, RZ, 0x7, R27 ;  /* 0x00000007ff227819 */ /* 0x000fc6000001161b */
[----:B0-----:R-:W-:Y:S01]  /*15190*/  IMAD R24, R24, -0x2, R25 ;  /* 0xfffffffe18187824 */ /* 0x001fe200078e0219 */
[----:B------:R-:W-:-:S05]  /*151a0*/  LOP3.LUT R34, R34, 0x1, RZ, 0xc0, !PT ;  /* 0x0000000122227812 */ /* 0x000fca00078ec0ff */
[----:B------:R-:W-:Y:S02]  /*151b0*/  IMAD.SHL.U32 R35, R34, 0x40, RZ ;  /* 0x0000004022237824 */ /* 0x000fe400078e00ff */
[----:B------:R-:W-:-:S05]  /*151c0*/  IMAD.SHL.U32 R32, R27, 0x2, RZ ;  /* 0x000000021b207824 */ /* 0x000fca00078e00ff */
[----:B------:R-:W-:Y:S01]  /*151d0*/  LOP3.LUT R32, R32, 0x6, RZ, 0xc0, !PT ;  /* 0x0000000620207812 */ /* 0x000fe200078ec0ff */
[----:B------:R-:W-:Y:S02]  /*151e0*/  IMAD.MOV.U32 R41, RZ, RZ, -0x1 ;  /* 0xffffffffff297424 */ /* 0x000fe400078e00ff */
[----:B----4-:R-:W-:-:S05]  /*151f0*/  IMAD.SHL.U32 R0, R26, 0x100, RZ ;  /* 0x000001001a007824 */ /* 0x010fca00078e00ff */
[----:B------:R-:W-:Y:S01]  /*15200*/  ISETP.GE.AND P0, PT, R0, R25, PT ;  /* 0x000000190000720c */ /* 0x000fe20003f06270 */
[----:B------:R-:W-:Y:S01]  /*15210*/  IMAD.IADD R0, R24, 0x1, -R0 ;  /* 0x0000000118007824 */ /* 0x000fe200078e0a00 */
[----:B------:R-:W-:Y:S02]  /*15220*/  SHF.R.U32.HI R24, RZ, 0x2, R27 ;  /* 0x00000002ff187819 */ /* 0x000fe4000001161b */
[----:B------:R-:W-:Y:S02]  /*15230*/  LOP3.LUT R25, R27, 0x60, RZ, 0xc0, !PT ;  /* 0x000000601b197812 */ /* 0x000fe400078ec0ff */
[----:B------:R-:W-:Y:S02]  /*15240*/  LOP3.LUT R24, R24, 0x7, RZ, 0xc0, !PT ;  /* 0x0000000718187812 */ /* 0x000fe400078ec0ff */
[----:B------:R-:W-:Y:S02]  /*15250*/  SHF.R.U32.HI R25, RZ, 0x1, R25 ;  /* 0x00000001ff197819 */ /* 0x000fe40000011619 */
[----:B------:R-:W-:-:S02]  /*15260*/  LOP3.LUT R35, R35, 0x40, R24, 0xe2, !PT ;  /* 0x0000004023237812 */ /* 0x000fc400078ee218 */
[----:B------:R-:W-:-:S05]  /*15270*/  IADD3 R24, RZ, -R25, -R24 ;  /* 0x80000019ff187210 */ /* 0x000fca0007ffe818 */
[----:B------:R-:W-:Y:S02]  /*15280*/  IMAD R34, R34, -0x40, R24 ;  /* 0xffffffc022227824 */ /* 0x000fe400078e0218 */
[----:B---3--:R-:W-:-:S05]  /*15290*/  IMAD.SHL.U32 R24, R28, 0x100, RZ ;  /* 0x000001001c187824 */ /* 0x008fca00078e00ff */
[----:B------:R-:W-:Y:S01]  /*152a0*/  ISETP.GE.OR P0, PT, R24, UR6, P0 ;  /* 0x0000000618007c0c */ /* 0x000fe20008706670 */
[----:B------:R-:W-:Y:S01]  /*152b0*/  IMAD.WIDE R36, R28, 0x100, RZ ;  /* 0x000001001c247825 */ /* 0x000fe200078e02ff */
[----:B------:R-:W-:Y:S02]  /*152c0*/  IADD3 R34, -R24, UR6, R34 ;  /* 0x0000000618227c10 */ /* 0x000fe4000fffe122 */
[----:B------:R-:W-:Y:S02]  /*152d0*/  PRMT R32, R32, 0x6540, R26 ;  /* 0x0000654020207816 */ /* 0x000fe4000000001a */
[----:B------:R-:W-:-:S07]  /*152e0*/  LOP3.LUT R35, R36, R35, R25, 0xfe, !PT ;  /* 0x0000002324237212 */ /* 0x000fce00078efe19 */
[----:B------:R-:W-:Y:S05]  /*152f0*/  @P0 BRA `(.L_x_31) ;  /* 0x0000012400cc0947 */ /* 0x000fea0003800000 */
[----:B------:R-:W0:Y:S01]  /*15300*/  LDC.64 R28, c[0x0][0x5c8] ;  /* 0x00017200ff1c7b82 */ /* 0x000e220000000a00 */
[----:B------:R-:W-:Y:S01]  /*15310*/  USHF.R.S32.HI UR8, URZ, 0x1f, UR9 ;  /* 0x0000001f3f087899 */ /* 0x000fe20008011409 */
[--C-:B------:R-:W-:Y:S01]  /*15320*/  SHF.R.S32.HI R33, RZ, 0x1f, R32.reuse ;  /* 0x0000001fff217819 */ /* 0x100fe20000011420 */
[----:B------:R-:W-:Y:S01]  /*15330*/  ULDC.64 UR16, c[0x0][0x5d0] ;  /* 0x0001740000107ab9 */ /* 0x000fe20000000a00 */
[----:B------:R-:W-:Y:S01]  /*15340*/  BSSY B0, `(.L_x_31) ;  /* 0x000126e000007945 */ /* 0x000fe20003800000 */
[----:B------:R-:W-:Y:S02]  /*15350*/  UIMAD UR6, UR8, UR16, URZ ;  /* 0x00000010080672a4 */ /* 0x000fe4000f8e023f */
[----:B------:R-:W-:Y:S02]  /*15360*/  IMAD.U32 R26, RZ, RZ, UR16 ;  /* 0x00000010ff1a7e24 */ /* 0x000fe4000f8e00ff */
[----:B------:R-:W-:Y:S02]  /*15370*/  UIMAD UR6, UR9, UR17, UR6 ;  /* 0x00000011090672a4 */ /* 0x000fe4000f8e0206 */
[----:B------:R-:W-:-:S04]  /*15380*/  IMAD.WIDE.U32 R26, R26, UR9, R32 ;  /* 0x000000091a1a7c25 */ /* 0x000fc8000f8e0020 */
[----:B------:R-:W-:Y:S01]  /*15390*/  VIADD R27, R27, UR6 ;  /* 0x000000061b1b7c36 */ /* 0x000fe20008000000 */
[----:B------:R-:W-:Y:S01]  /*153a0*/  ULDC.64 UR6, c[0x0][0x5c0] ;  /* 0x0001700000067ab9 */ /* 0x000fe20000000a00 */
[-C--:B0-----:R-:W-:Y:S01]  /*153b0*/  IMAD R24, R37, R28.reuse, RZ ;  /* 0x0000001c25187224 */ /* 0x081fe200078e02ff */
[----:B------:R-:W-:Y:S01]  /*153c0*/  SHF.L.U64.HI R38, R28, 0x3, R29 ;  /* 0x000000031c267819 */ /* 0x000fe2000001021d */
[----:B------:R-:W-:-:S04]  /*153d0*/  IMAD.WIDE.U32 R26, R35, R28, R26 ;  /* 0x0000001c231a7225 */ /* 0x000fc800078e001a */
[----:B------:R-:W-:Y:S01]  /*153e0*/  IMAD R24, R35, R29, R24 ;  /* 0x0000001d23187224 */ /* 0x000fe200078e0218 */
[C---:B------:R-:W-:Y:S01]  /*153f0*/  LEA R30, P2, R28.reuse, R26, 0x7 ;  /* 0x0000001a1c1e7211 */ /* 0x040fe200078438ff */
[----:B------:R-:W-:Y:S02]  /*15400*/  IMAD.SHL.U32 R25, R28, 0x8, RZ ;  /* 0x000000081c197824 */ /* 0x000fe400078e00ff */
[----:B------:R-:W-:Y:S01]  /*15410*/  IMAD.IADD R27, R27, 0x1, R24 ;  /* 0x000000011b1b7824 */ /* 0x000fe200078e0218 */
[C---:B------:R-:W-:Y:S02]  /*15420*/  IADD3 R24, P5, R26.reuse, UR6, RZ ;  /* 0x000000061a187c10 */ /* 0x040fe4000ffbe0ff */
[----:B------:R-:W-:Y:S02]  /*15430*/  IADD3 R26, P0, P1, R26, UR6, R25 ;  /* 0x000000061a1a7c10 */ /* 0x000fe4000f91e019 */
[----:B------:R-:W-:Y:S02]  /*15440*/  LEA.HI.X R31, R28, R27, R29, 0x7, P2 ;  /* 0x0000001b1c1f7211 */ /* 0x000fe400010f3c1d */
[----:B------:R-:W-:-:S02]  /*15450*/  IADD3 R28, P2, P3, R30, UR6, R25 ;  /* 0x000000061e1c7c10 */ /* 0x000fc4000fb5e019 */
[----:B------:R-:W-:Y:S02]  /*15460*/  IADD3.X R25, R27, UR7, RZ, P5, !PT ;  /* 0x000000071b197c10 */ /* 0x000fe4000affe4ff */
[----:B------:R-:W-:Y:S02]  /*15470*/  FSETP.NEU.AND P5, PT, RZ, UR21, PT ;  /* 0x00000015ff007c0b */ /* 0x000fe4000bfad000 */
[----:B------:R-:W-:Y:S02]  /*15480*/  IADD3 R30, P6, R30, UR6, RZ ;  /* 0x000000061e1e7c10 */ /* 0x000fe4000ffde0ff */
[--C-:B------:R-:W-:Y:S02]  /*15490*/  IADD3.X R29, R31, UR7, R38.reuse, P2, P3 ;  /* 0x000000071f1d7c10 */ /* 0x100fe400097e6426 */
[----:B------:R-:W-:Y:S02]  /*154a0*/  IADD3.X R27, R27, UR7, R38, P0, P1 ;  /* 0x000000071b1b7c10 */ /* 0x000fe400087e2426 */
[----:B------:R-:W-:-:S05]  /*154b0*/  IADD3.X R31, R31, UR7, RZ, P6, !PT ;  /* 0x000000071f1f7c10 */ /* 0x000fca000b7fe4ff */
[----:B------:R-:W-:Y:S05]  /*154c0*/  @!P5 BRA `(.L_x_32) ;  /* 0x000000d800f4d947 */ /* 0x000fea0003800000 */
[----:B------:R-:W-:Y:S01]  /*154d0*/  ULDC.64 UR6, c[0x0][0x5b8] ;  /* 0x00016e0000067ab9 */ /* 0x000fe20000000a00 */
[----:B------:R-:W-:Y:S01]  /*154e0*/  BSSY B1, `(.L_x_33) ;  /* 0x0000013000017945 */ /* 0x000fe20003800000 */
[----:B------:R-:W-:Y:S01]  /*154f0*/  IMAD.U32 R38, RZ, RZ, UR6 ;  /* 0x00000006ff267e24 */ /* 0x000fe2000f8e00ff */
[----:B------:R-:W-:-:S03]  /*15500*/  UIMAD UR6, UR8, UR6, URZ ;  /* 0x00000006080672a4 */ /* 0x000fc6000f8e023f */
[----:B------:R-:W-:Y:S01]  /*15510*/  IMAD.WIDE.U32 R32, R38, UR9, R32 ;  /* 0x0000000926207c25 */ /* 0x000fe2000f8e0020 */
[----:B------:R-:W-:-:S03]  /*15520*/  UIMAD UR6, UR9, UR7, UR6 ;  /* 0x00000007090672a4 */ /* 0x000fc6000f8e0206 */
[----:B------:R-:W-:Y:S01]  /*15530*/  IMAD.MOV.U32 R38, RZ, RZ, R32 ;  /* 0x000000ffff267224 */ /* 0x000fe200078e0020 */
[----:B------:R-:W-:Y:S02]  /*15540*/  ULDC.64 UR8, c[0x0][0x5a8] ;  /* 0x00016a0000087ab9 */ /* 0x000fe40000000a00 */
[----:B------:R-:W-:Y:S01]  /*15550*/  VIADD R39, R33, UR6 ;  /* 0x0000000621277c36 */ /* 0x000fe20008000000 */
[----:B------:R-:W-:Y:S02]  /*15560*/  ULDC.64 UR6, c[0x0][0x5b0] ;  /* 0x00016c0000067ab9 */ /* 0x000fe40000000a00 */
[----:B------:R-:W-:Y:S02]  /*15570*/  IMAD R40, R37, UR6, RZ ;  /* 0x0000000625287c24 */ /* 0x000fe4000f8e02ff */
[----:B------:R-:W-:-:S04]  /*15580*/  IMAD.WIDE.U32 R32, R35, UR6, R38 ;  /* 0x0000000623207c25 */ /* 0x000fc8000f8e0026 */
[----:B------:R-:W-:Y:S01]  /*15590*/  IMAD R40, R35, UR7, R40 ;  /* 0x0000000723287c24 */ /* 0x000fe2000f8e0228 */
[----:B------:R-:W-:-:S04]  /*155a0*/  IADD3 R32, P0, R32, UR8, RZ ;  /* 0x0000000820207c10 */ /* 0x000fc8000ff1e0ff */
[--C-:B------:R-:W-:Y:S02]  /*155b0*/  IADD3.X R33, R33, UR9, R40.reuse, P0, !PT ;  /* 0x0000000921217c10 */ /* 0x100fe400087fe428 */
[----:B------:R-:W-:Y:S02]  /*155c0*/  ISETP.GE.AND P0, PT, R34, 0x1, PT ;  /* 0x000000012200780c */ /* 0x000fe40003f06270 */
[----:B------:R-:W-:Y:S02]  /*155d0*/  PRMT R40, RZ, 0x7610, R40 ;  /* 0x00007610ff287816 */ /* 0x000fe40000000028 */
[----:B------:R-:W-:-:S13]  /*155e0*/  ISETP.LT.OR P1, PT, R0, 0x1, !P0 ;  /* 0x000000010000780c */ /* 0x000fda0004721670 */
[----:B------:R-:W-:Y:S05]  /*155f0*/  @P1 BRA `(.L_x_34) ;  /* 0x0000000000041947 */ /* 0x000fea0003800000 */
[----:B------:R0:W5:Y:S02]  /*15600*/  LDG.E.U8 R40, desc[UR14][R32.64] ;  /* 0x0000000e20287981 */ /* 0x000164000c1e1100 */
.L_x_34:
[----:B------:R-:W-:Y:S05]  /*15610*/  BSYNC B1 ;  /* 0x0000000000017941 */ /* 0x000fea0003800000 */
.L_x_33:
[----:B-----5:R-:W-:Y:S01]  /*15620*/  LOP3.LUT R40, R40, 0xff, RZ, 0xc0, !PT ;  /* 0x000000ff28287812 */ /* 0x020fe200078ec0ff */
[----:B------:R-:W-:Y:S03]  /*15630*/  BSSY B1, `(.L_x_35) ;  /* 0x000000b000017945 */ /* 0x000fe60003800000 */
[----:B------:R-:W-:-:S05]  /*15640*/  F2FP.F16.E4M3.UNPACK_B R40, R40 ;  /* 0x00000028ff28723e */ /* 0x000fca00020006ff */
[----:B------:R-:W-:-:S05]  /*15650*/  HADD2.F32 R40, -RZ, R40.H0_H0 ;  /* 0x20000028ff287230 */ /* 0x000fca0000004100 */
[----:B------:R-:W-:-:S04]  /*15660*/  FMUL R40, R40, UR21 ;  /* 0x0000001528287c20 */ /* 0x000fc80008400000 */
[----:B------:R-:W-:-:S05]  /*15670*/  FFMA R2, R2, UR20, R40 ;  /* 0x0000001402027c23 */ /* 0x000fca0008000028 */
[----:B------:R-:W-:-:S05]  /*15680*/  F2FP.SATFINITE.E4M3.F32.PACK_AB_MERGE_C R2, RZ, R2, RZ ;  /* 0x00000002ff02723e */ /* 0x000fca00048070ff */
[----:B------:R1:W-:Y:S01]  /*15690*/  @!P1 STG.E.U8 desc[UR14][R24.64], R2 ;  /* 0x0000000218009986 */ /* 0x0003e2000c10110e */
[----:B------:R-:W-:Y:S02]  /*156a0*/  ISETP.LT.OR P1, PT, R0, 0x2, !P0 ;  /* 0x000000020000780c */ /* 0x000fe40004721670 */
[----:B-1----:R-:W-:-:S11]  /*156b0*/  PRMT R2, RZ, 0x7610, R2 ;  /* 0x00007610ff027816 */ /* 0x002fd60000000002 */
[----:B------:R-:W-:Y:S05]  /*156c0*/  @P1 BRA `(.L_x_36) ;  /* 0x0000000000041947 */ /* 0x000fea0003800000 */
[----:B------:R1:W5:Y:S02]  /*156d0*/  LDG.E.U8 R2, desc[UR14][R32.64+0x1] ;  /* 0x0000010e20027981 */ /* 0x000364000c1e1100 */
.L_x_36:
[----:B------:R-:W-:Y:S05]  /*156e0*/  BSYNC B1 ;  /* 0x0000000000017941 */ /* 0x000fea0003800000 */
.L_x_35:
        /* <DEDUP_REMOVED lines=8> */
[----:B------:R-:W-:-:S05]  /*15770*/  IADD3 R2, P1, R35, 0x8, RZ ;  /* 0x0000000823027810 */ /* 0x000fca0007f3e0ff */
[----:B---3--:R-:W-:-:S04]  /*15780*/  IMAD.X R3, RZ, RZ, R37, P1 ;  /* 0x000000ffff037224 */ /* 0x008fc800008e0625 */
[----:B------:R-:W-:-:S04]  /*15790*/  IMAD R3, R3, UR6, RZ ;  /* 0x0000000603037c24 */ /* 0x000fc8000f8e02ff */
[C---:B------:R-:W-:Y:S02]  /*157a0*/  IMAD R40, R2.reuse, UR7, R3 ;  /* 0x0000000702287c24 */ /* 0x040fe4000f8e0203 */
[----:B------:R-:W-:-:S03]  /*157b0*/  IMAD.WIDE.U32 R2, R2, UR6, R38 ;  /* 0x0000000602027c25 */ /* 0x000fc6000f8e0026 */
[----:B------:R-:W-:-:S04]  /*157c0*/  IADD3 R2, P1, R2, UR8, RZ ;  /* 0x0000000802027c10 */ /* 0x000fc8000ff3e0ff */
[--C-:B------:R-:W-:Y:S02]  /*157d0*/  IADD3.X R3, R3, UR9, R40.reuse, P1, !PT ;  /* 0x0000000903037c10 */ /* 0x100fe40008ffe428 */
[----:B------:R-:W-:Y:S02]  /*157e0*/  ISETP.GE.AND P1, PT, R34, 0x9, PT ;  /* 0x000000092200780c */ /* 0x000fe40003f26270 */
[----:B------:R-:W-:Y:S02]  /*157f0*/  PRMT R40, RZ, 0x7610, R40 ;  /* 0x00007610ff287816 */ /* 0x000fe40000000028 */
[----:B------:R-:W-:-:S13]  /*15800*/  ISETP.LT.OR P2, PT, R0, 0x1, !P1 ;  /* 0x000000010000780c */ /* 0x000fda0004f41670 */
[----:B------:R-:W-:Y:S05]  /*15810*/  @P2 BRA `(.L_x_38) ;  /* 0x0000000000042947 */ /* 0x000fea0003800000 */
[----:B------:R3:W5:Y:S02]  /*15820*/  LDG.E.U8 R40, desc[UR14][R2.64] ;  /* 0x0000000e02287981 */ /* 0x000764000c1e1100 */
.L_x_38:
[----:B------:R-:W-:Y:S05]  /*15830*/  BSYNC B1 ;  /* 0x0000000000017941 */ /* 0x000fea0003800000 */
.L_x_37:
        /* <DEDUP_REMOVED lines=9> */
[----:B----4-:R-:W-:-:S11]  /*158d0*/  PRMT R4, RZ, 0x7610, R4 ;  /* 0x00007610ff047816 */ /* 0x010fd60000000004 */
[----:B------:R-:W-:Y:S05]  /*158e0*/  @P2 BRA `(.L_x_40) ;  /* 0x0000000000042947 */ /* 0x000fea0003800000 */
[----:B------:R4:W5:Y:S02]  /*158f0*/  LDG.E.U8 R4, desc[UR14][R2.64+0x1] ;  /* 0x0000010e02047981 */ /* 0x000964000c1e1100 */
.L_x_40:
[----:B------:R-:W-:Y:S05]  /*15900*/  BSYNC B1 ;  /* 0x0000000000017941 */ /* 0x000fea0003800000 */
.L_x_39:
[----:B-----5:R-:W-:Y:S01]  /*15910*/  LOP3.LUT R4, R4, 0xff, RZ, 0xc0, !PT ;  /* 0x000000ff04047812 */ /* 0x020fe200078ec0ff */
[----:B------:R-:W-:Y:S01]  /*15920*/  BSSY B1, `(.L_x_41) ;  /* 0x000000b000017945 */ /* 0x000fe20003800000 */
[----:B------:R-:W-:Y:S02]  /*15930*/  ISETP.LT.OR P3, PT, R0, 0x9, !P0 ;  /* 0x000000090000780c */ /* 0x000fe40004761670 */
[----:B------:R-:W-:-:S05]  /*15940*/  F2FP.F16.E4M3.UNPACK_B R4, R4 ;  /* 0x00000004ff04723e */ /* 0x000fca00020006ff */
[----:B------:R-:W-:-:S05]  /*15950*/  HADD2.F32 R4, -RZ, R4.H0_H0 ;  /* 0x20000004ff047230 */ /* 0x000fca0000004100 */
[----:B------:R-:W-:-:S04]  /*15960*/  FMUL R4, R4, UR21 ;  /* 0x0000001504047c20 */ /* 0x000fc80008400000 */
[--C-:B------:R-:W-:Y:S01]  /*15970*/  FFMA R5, R5, UR20, R4.reuse ;  /* 0x0000001405057c23 */ /* 0x100fe20008000004 */
[----:B------:R-:W-:-:S04]  /*15980*/  PRMT R4, RZ, 0x7610, R4 ;  /* 0x00007610ff047816 */ /* 0x000fc80000000004 */
[----:B------:R-:W-:-:S05]  /*15990*/  F2FP.SATFINITE.E4M3.F32.PACK_AB_MERGE_C R5, RZ, R5, RZ ;  /* 0x00000005ff05723e */ /* 0x000fca00048070ff */
[----:B------:R0:W-:Y:S01]  /*159a0*/  @!P2 STG.E.U8 desc[UR14][R26.64+0x1], R5 ;  /* 0x000001051a00a986 */ /* 0x0001e2000c10110e */
[----:B------:R-:W-:Y:S05]  /*159b0*/  @P3 BRA `(.L_x_42) ;  /* 0x0000000000043947 */ /* 0x000fea0003800000 */
[----:B------:R0:W5:Y:S02]  /*159c0*/  LDG.E.U8 R4, desc[UR14][R32.64+0x8] ;  /* 0x0000080e20047981 */ /* 0x000164000c1e1100 */
.L_x_42:
[----:B------:R-:W-:Y:S05]  /*159d0*/  BSYNC B1 ;  /* 0x0000000000017941 */ /* 0x000fea0003800000 */
.L_x_41:
        /* <DEDUP_REMOVED lines=12> */
.L_x_44:
[----:B------:R-:W-:Y:S05]  /*15aa0*/  BSYNC B1 ;  /* 0x0000000000017941 */ /* 0x000fea0003800000 */
.L_x_43:
        /* <DEDUP_REMOVED lines=12> */
.L_x_46:
[----:B------:R-:W-:Y:S05]  /*15b70*/  BSYNC B1 ;  /* 0x0000000000017941 */ /* 0x000fea0003800000 */
.L_x_45:
        /* <DEDUP_REMOVED lines=12> */
.L_x_48:
[----:B------:R-:W-:Y:S05]  /*15c40*/  BSYNC B1 ;  /* 0x0000000000017941 */ /* 0x000fea0003800000 */
.L_x_47:
        /* <DEDUP_REMOVED lines=12> */
.L_x_50:
[----:B------:R-:W-:Y:S05]  /*15d10*/  BSYNC B1 ;  /* 0x0000000000017941 */ /* 0x000fea0003800000 */
.L_x_49:
        /* <DEDUP_REMOVED lines=12> */
.L_x_52:
[----:B------:R-:W-:Y:S05]  /*15de0*/  BSYNC B1 ;  /* 0x0000000000017941 */ /* 0x000fea0003800000 */
.L_x_51:
        /* <DEDUP_REMOVED lines=12> */
.L_x_54:
[----:B------:R-:W-:Y:S05]  /*15eb0*/  BSYNC B1 ;  /* 0x0000000000017941 */ /* 0x000fea0003800000 */
.L_x_53:
        /* <DEDUP_REMOVED lines=12> */
.L_x_56:
[----:B------:R-:W-:Y:S05]  /*15f80*/  BSYNC B1 ;  /* 0x0000000000017941 */ /* 0x000fea0003800000 */
.L_x_55:
        /* <DEDUP_REMOVED lines=12> */
.L_x_58:
[----:B------:R-:W-:Y:S05]  /*16050*/  BSYNC B1 ;  /* 0x0000000000017941 */ /* 0x000fea0003800000 */
.L_x_57:
        /* <DEDUP_REMOVED lines=12> */
.L_x_60:
[----:B------:R-:W-:Y:S05]  /*16120*/  BSYNC B1 ;  /* 0x0000000000017941 */ /* 0x000fea0003800000 */
.L_x_59:
        /* <DEDUP_REMOVED lines=12> */
.L_x_62:
[----:B------:R-:W-:Y:S05]  /*161f0*/  BSYNC B1 ;  /* 0x0000000000017941 */ /* 0x000fea0003800000 */
.L_x_61:
        /* <DEDUP_REMOVED lines=12> */
.L_x_64:
[----:B------:R-:W-:Y:S05]  /*162c0*/  BSYNC B1 ;  /* 0x0000000000017941 */ /* 0x000fea0003800000 */
.L_x_63:
        /* <DEDUP_REMOVED lines=12> */
.L_x_66:
[----:B------:R-:W-:Y:S05]  /*16390*/  BSYNC B1 ;  /* 0x0000000000017941 */ /* 0x000fea0003800000 */
.L_x_65:
        /* <DEDUP_REMOVED lines=12> */
.L_x_68:
[----:B------:R-:W-:Y:S05]  /*16460*/  BSYNC B1 ;  /* 0x0000000000017941 */ /* 0x000fea0003800000 */
.L_x_67:
        /* <DEDUP_REMOVED lines=12> */
.L_x_70:
[----:B------:R-:W-:Y:S05]  /*16530*/  BSYNC B1 ;  /* 0x0000000000017941 */ /* 0x000fea0003800000 */
.L_x_69:
        /* <DEDUP_REMOVED lines=12> */
.L_x_72:
[----:B------:R-:W-:Y:S05]  /*16600*/  BSYNC B1 ;  /* 0x0000000000017941 */ /* 0x000fea0003800000 */
.L_x_71:
        /* <DEDUP_REMOVED lines=12> */
.L_x_74:
[----:B------:R-:W-:Y:S05]  /*166d0*/  BSYNC B1 ;  /* 0x0000000000017941 */ /* 0x000fea0003800000 */
.L_x_73:
        /* <DEDUP_REMOVED lines=12> */
.L_x_76:
[----:B------:R-:W-:Y:S05]  /*167a0*/  BSYNC B1 ;  /* 0x0000000000017941 */ /* 0x000fea0003800000 */
.L_x_75:
        /* <DEDUP_REMOVED lines=12> */
.L_x_78:
[----:B------:R-:W-:Y:S05]  /*16870*/  BSYNC B1 ;  /* 0x0000000000017941 */ /* 0x000fea0003800000 */
.L_x_77:
        /* <DEDUP_REMOVED lines=12> */
.L_x_80:
[----:B------:R-:W-:Y:S05]  /*16940*/  BSYNC B1 ;  /* 0x0000000000017941 */ /* 0x000fea0003800000 */
.L_x_79:
        /* <DEDUP_REMOVED lines=12> */
.L_x_82:
[----:B------:R-:W-:Y:S05]  /*16a10*/  BSYNC B1 ;  /* 0x0000000000017941 */ /* 0x000fea0003800000 */
.L_x_81:
        /* <DEDUP_REMOVED lines=12> */
.L_x_84:
[----:B------:R-:W-:Y:S05]  /*16ae0*/  BSYNC B1 ;  /* 0x0000000000017941 */ /* 0x000fea0003800000 */
.L_x_83:
        /* <DEDUP_REMOVED lines=12> */
.L_x_86:
[----:B------:R-:W-:Y:S05]  /*16bb0*/  BSYNC B1 ;  /* 0x0000000000017941 */ /* 0x000fea0003800000 */
.L_x_85:
        /* <DEDUP_REMOVED lines=12> */
.L_x_88:
[----:B------:R-:W-:Y:S05]  /*16c80*/  BSYNC B1 ;  /* 0x0000000000017941 */ /* 0x000fea0003800000 */
.L_x_87:
        /* <DEDUP_REMOVED lines=12> */
.L_x_90:
[----:B------:R-:W-:Y:S05]  /*16d50*/  BSYNC B1 ;  /* 0x0000000000017941 */ /* 0x000fea0003800000 */
.L_x_89:
        /* <DEDUP_REMOVED lines=12> */
.L_x_92:
[----:B------:R-:W-:Y:S05]  /*16e20*/  BSYNC B1 ;  /* 0x0000000000017941 */ /* 0x000fea0003800000 */
.L_x_91:
        /* <DEDUP_REMOVED lines=12> */
.L_x_94:
[----:B------:R-:W-:Y:S05]  /*16ef0*/  BSYNC B1 ;  /* 0x0000000000017941 */ /* 0x000fea0003800000 */
.L_x_93:
        /* <DEDUP_REMOVED lines=12> */
.L_x_96:
[----:B------:R-:W-:Y:S05]  /*16fc0*/  BSYNC B1 ;  /* 0x0000000000017941 */ /* 0x000fea0003800000 */
.L_x_95:
        /* <DEDUP_REMOVED lines=12> */
.L_x_98:
[----:B------:R-:W-:Y:S05]  /*17090*/  BSYNC B1 ;  /* 0x0000000000017941 */ /* 0x000fea0003800000 */
.L_x_97:
        /* <DEDUP_REMOVED lines=12> */
.L_x_100:
[----:B------:R-:W-:Y:S05]  /*17160*/  BSYNC B1 ;  /* 0x0000000000017941 */ /* 0x000fea0003800000 */
.L_x_99:
        /* <DEDUP_REMOVED lines=12> */
.L_x_102:
[----:B------:R-:W-:Y:S05]  /*17230*/  BSYNC B1 ;  /* 0x0000000000017941 */ /* 0x000fea0003800000 */
.L_x_101:
        /* <DEDUP_REMOVED lines=12> */
.L_x_104:
[----:B------:R-:W-:Y:S05]  /*17300*/  BSYNC B1 ;  /* 0x0000000000017941 */ /* 0x000fea0003800000 */
.L_x_103:
        /* <DEDUP_REMOVED lines=12> */
.L_x_106:
[----:B------:R-:W-:Y:S05]  /*173d0*/  BSYNC B1 ;  /* 0x0000000000017941 */ /* 0x000fea0003800000 */
.L_x_105:
        /* <DEDUP_REMOVED lines=12> */
.L_x_108:
[----:B------:R-:W-:Y:S05]  /*174a0*/  BSYNC B1 ;  /* 0x0000000000017941 */ /* 0x000fea0003800000 */
.L_x_107:
        /* <DEDUP_REMOVED lines=12> */
.L_x_110:
[----:B------:R-:W-:Y:S05]  /*17570*/  BSYNC B1 ;  /* 0x0000000000017941 */ /* 0x000fea0003800000 */
.L_x_109:
        /* <DEDUP_REMOVED lines=12> */
.L_x_112:
[----:B------:R-:W-:Y:S05]  /*17640*/  BSYNC B1 ;  /* 0x0000000000017941 */ /* 0x000fea0003800000 */
.L_x_111:
        /* <DEDUP_REMOVED lines=12> */
.L_x_114:
[----:B------:R-:W-:Y:S05]  /*17710*/  BSYNC B1 ;  /* 0x0000000000017941 */ /* 0x000fea0003800000 */
.L_x_113:
[----:B-----5:R-:W-:Y:S01]  /*17720*/  LOP3.LUT R4, R4, 0xff, RZ, 0xc0, !PT ;  /* 0x000000ff04047812 */ /* 0x020fe200078ec0ff */
[----:B------:R-:W-:Y:S01]  /*17730*/  BSSY B1, `(.L_x_115) ;  /* 0x000000b000017945 */ /* 0x000fe20003800000 */
[----:B------:R-:W-:Y:S02]  /*17740*/  ISETP.LT.OR P2, PT, R0, 0x52, !P0 ;  /* 0x000000520000780c */ /* 0x000fe40004741670 */
[----:B------:R-:W-:-:S05]  /*17750*/  F2FP.F16.E4M3.UNPACK_B R4, R4 ;  /* 0x00000004ff04723e */ /* 0x000fca00020006ff */
[----:B------:R-:W-:-:S05]  /*17760*/  HADD2.F32 R4, -RZ, R4.H0_H0 ;  /* 0x20000004ff047230 */ /* 0x000fca0000004100 */
[----:B------:R-:W-:-:S04]  /*17770*/  FMUL R4, R4, UR21 ;  /* 0x0000001504047c20 */ /* 0x000fc80008400000 */
[----:B------:R-:W-:-:S05]  /*17780*/  FFMA R4, R170, UR20, R4 ;  /* 0x00000014aa047c23 */ /* 0x000fca0008000004 */
[----:B0-----:R-:W-:Y:S02]  /*17790*/  F2FP.SATFINITE.E4M3.F32.PACK_AB_MERGE_C R5, RZ, R4, RZ ;  /* 0x00000004ff05723e */ /* 0x001fe400048070ff */
[----:B------:R-:W-:-:S03]  /*177a0*/  PRMT R4, RZ, 0x7610, R4 ;  /* 0x00007610ff047816 */ /* 0x000fc60000000004 */
[----:B------:R0:W-:Y:S01]  /*177b0*/  @!P3 STG.E.U8 desc[UR14][R24.64+0x50], R5 ;  /* 0x000050051800b986 */ /* 0x0001e2000c10110e */
[----:B------:R-:W-:Y:S05]  /*177c0*/  @P2 BRA `(.L_x_116) ;  /* 0x0000000000042947 */ /* 0x000fea0003800000 */
[----:B------:R0:W5:Y:S02]  /*177d0*/  LDG.E.U8 R4, desc[UR14][R32.64+0x51] ;  /* 0x0000510e20047981 */ /* 0x000164000c1e1100 */
.L_x_116:
[----:B------:R-:W-:Y:S05]  /*177e0*/  BSYNC B1 ;  /* 0x0000000000017941 */ /* 0x000fea0003800000 */
.L_x_115:
        /* <DEDUP_REMOVED lines=12> */
.L_x_118:
[----:B------:R-:W-:Y:S05]  /*178b0*/  BSYNC B1 ;  /* 0x0000000000017941 */ /* 0x000fea0003800000 */
.L_x_117:
        /* <DEDUP_REMOVED lines=12> */
.L_x_120:
[----:B------:R-:W-:Y:S05]  /*17980*/  BSYNC B1 ;  /* 0x0000000000017941 */ /* 0x000fea0003800000 */
.L_x_119:
        /* <DEDUP_REMOVED lines=12> */
.L_x_122:
[----:B------:R-:W-:Y:S05]  /*17a50*/  BSYNC B1 ;  /* 0x0000000000017941 */ /* 0x000fea0003800000 */
.L_x_121:
[----:B-----5:R-:W-:Y:S01]  /*17a60*/  LOP3.LUT R4, R4, 0xff, RZ, 0xc0, !PT ;  /* 0x000000ff04047812 */ /* 0x020fe200078ec0ff */
[----:B------:R-:W-:Y:S01]  /*17a70*/  BSSY B1, `(.L_x_123) ;  /* 0x000000b000017945 */ /* 0x000fe20003800000 */
[----:B------:R-:W-:Y:S02]  /*17a80*/  ISETP.LT.OR P2, PT, R0, 0x5a, !P0 ;  /* 0x0000005a0000780c */ /* 0x000fe40004741670 */
[----:B------:R-:W-:-:S05]  /*17a90*/  F2FP.F16.E4M3.UNPACK_B R4, R4 ;  /* 0x00000004ff04723e */ /* 0x000fca00020006ff */
[----:B------:R-:W-:-:S05]  /*17aa0*/  HADD2.F32 R4, -RZ, R4.H0_H0 ;  /* 0x20000004ff047230 */ /* 0x000fca0000004100 */
[----:B0-----:R-:W-:Y:S01]  /*17ab0*/  FMUL R5, R4, UR21 ;  /* 0x0000001504057c20 */ /* 0x001fe20008400000 */
[----:B------:R-:W-:-:S03]  /*17ac0*/  PRMT R4, RZ, 0x7610, R4 ;  /* 0x00007610ff047816 */ /* 0x000fc60000000004 */
[----:B------:R-:W-:-:S05]  /*17ad0*/  FFMA R5, R174, UR20, R5 ;  /* 0x00000014ae057c23 */ /* 0x000fca0008000005 */
[----:B------:R-:W-:-:S05]  /*17ae0*/  F2FP.SATFINITE.E4M3.F32.PACK_AB_MERGE_C R5, RZ, R5, RZ ;  /* 0x00000005ff05723e */ /* 0x000fca00048070ff */
[----:B------:R0:W-:Y:S01]  /*17af0*/  @!P3 STG.E.U8 desc[UR14][R24.64+0x58], R5 ;  /* 0x000058051800b986 */ /* 0x0001e2000c10110e */
[----:B------:R-:W-:Y:S05]  /*17b00*/  @P2 BRA `(.L_x_124) ;  /* 0x0000000000042947 */ /* 0x000fea0003800000 */
[----:B------:R0:W5:Y:S02]  /*17b10*/  LDG.E.U8 R4, desc[UR14][R32.64+0x59] ;  /* 0x0000590e20047981 */ /* 0x000164000c1e1100 */
.L_x_124:
[----:B------:R-:W-:Y:S05]  /*17b20*/  BSYNC B1 ;  /* 0x0000000000017941 */ /* 0x000fea0003800000 */
.L_x_123:
        /* <DEDUP_REMOVED lines=12> */
.L_x_126:
[----:B------:R-:W-:Y:S05]  /*17bf0*/  BSYNC B1 ;  /* 0x0000000000017941 */ /* 0x000fea0003800000 */
.L_x_125:
        /* <DEDUP_REMOVED lines=12> */
.L_x_128:
[----:B------:R-:W-:Y:S05]  /*17cc0*/  BSYNC B1 ;  /* 0x0000000000017941 */ /* 0x000fea0003800000 */
.L_x_127:
        /* <DEDUP_REMOVED lines=12> */
.L_x_130:
[----:B------:R-:W-:Y:S05]  /*17d90*/  BSYNC B1 ;  /* 0x0000000000017941 */ /* 0x000fea0003800000 */
.L_x_129:
        /* <DEDUP_REMOVED lines=12> */
.L_x_132:
[----:B------:R-:W-:Y:S05]  /*17e60*/  BSYNC B1 ;  /* 0x0000000000017941 */ /* 0x000fea0003800000 */
.L_x_131:
        /* <DEDUP_REMOVED lines=12> */
.L_x_134:
[----:B------:R-:W-:Y:S05]  /*17f30*/  BSYNC B1 ;  /* 0x0000000000017941 */ /* 0x000fea0003800000 */
.L_x_133:
        /* <DEDUP_REMOVED lines=12> */
.L_x_136:
[----:B------:R-:W-:Y:S05]  /*18000*/  BSYNC B1 ;  /* 0x0000000000017941 */ /* 0x000fea0003800000 */
.L_x_135:
        /* <DEDUP_REMOVED lines=12> */
.L_x_138:
[----:B------:R-:W-:Y:S05]  /*180d0*/  BSYNC B1 ;  /* 0x0000000000017941 */ /* 0x000fea0003800000 */
.L_x_137:
        /* <DEDUP_REMOVED lines=12> */
.L_x_140:
[----:B------:R-:W-:Y:S05]  /*181a0*/  BSYNC B1 ;  /* 0x0000000000017941 */ /* 0x000fea0003800000 */
.L_x_139:
        /* <DEDUP_REMOVED lines=12> */
.L_x_142:
[----:B------:R-:W-:Y:S05]  /*18270*/  BSYNC B1 ;  /* 0x0000000000017941 */ /* 0x000fea0003800000 */
.L_x_141:
        /* <DEDUP_REMOVED lines=12> */
.L_x_144:
[----:B------:R-:W-:Y:S05]  /*18340*/  BSYNC B1 ;  /* 0x0000000000017941 */ /* 0x000fea0003800000 */
.L_x_143:
        /* <DEDUP_REMOVED lines=12> */
.L_x_146:
[----:B------:R-:W-:Y:S05]  /*18410*/  BSYNC B1 ;  /* 0x0000000000017941 */ /* 0x000fea0003800000 */
.L_x_145:
        /* <DEDUP_REMOVED lines=12> */
.L_x_148:
[----:B------:R-:W-:Y:S05]  /*184e0*/  BSYNC B1 ;  /* 0x0000000000017941 */ /* 0x000fea0003800000 */
.L_x_147:
        /* <DEDUP_REMOVED lines=12> */
.L_x_150:
[----:B------:R-:W-:Y:S05]  /*185b0*/  BSYNC B1 ;  /* 0x0000000000017941 */ /* 0x000fea0003800000 */
.L_x_149:
        /* <DEDUP_REMOVED lines=12> */
.L_x_152:
[----:B------:R-:W-:Y:S05]  /*18680*/  BSYNC B1 ;  /* 0x0000000000017941 */ /* 0x000fea0003800000 */
.L_x_151:
        /* <DEDUP_REMOVED lines=12> */
.L_x_154:
[----:B------:R-:W-:Y:S05]  /*18750*/  BSYNC B1 ;  /* 0x0000000000017941 */ /* 0x000fea0003800000 */
.L_x_153:
        /* <DEDUP_REMOVED lines=12> */
.L_x_156:
[----:B------:R-:W-:Y:S05]  /*18820*/  BSYNC B1 ;  /* 0x0000000000017941 */ /* 0x000fea0003800000 */
.L_x_155:
        /* <DEDUP_REMOVED lines=12> */
.L_x_158:
[----:B------:R-:W-:Y:S05]  /*188f0*/  BSYNC B1 ;  /* 0x0000000000017941 */ /* 0x000fea0003800000 */
.L_x_157:
        /* <DEDUP_REMOVED lines=12> */
.L_x_160:
[----:B------:R-:W-:Y:S05]  /*189c0*/  BSYNC B1 ;  /* 0x0000000000017941 */ /* 0x000fea0003800000 */
.L_x_159:
        /* <DEDUP_REMOVED lines=12> */
.L_x_162:
[----:B------:R-:W-:Y:S05]  /*18a90*/  BSYNC B1 ;  /* 0x0000000000017941 */ /* 0x000fea0003800000 */
.L_x_161:
        /* <DEDUP_REMOVED lines=12> */
.L_x_164:
[----:B------:R-:W-:Y:S05]  /*18b60*/  BSYNC B1 ;  /* 0x0000000000017941 */ /* 0x000fea0003800000 */
.L_x_163:
        /* <DEDUP_REMOVED lines=12> */
.L_x_166:
[----:B------:R-:W-:Y:S05]  /*18c30*/  BSYNC B1 ;  /* 0x0000000000017941 */ /* 0x000fea0003800000 */
.L_x_165:
        /* <DEDUP_REMOVED lines=12> */
.L_x_168:
[----:B------:R-:W-:Y:S05]  /*18d00*/  BSYNC B1 ;  /* 0x0000000000017941 */ /* 0x000fea0003800000 */
.L_x_167:
        /* <DEDUP_REMOVED lines=12> */
.L_x_170:
[----:B------:R-:W-:Y:S05]  /*18dd0*/  BSYNC B1 ;  /* 0x0000000000017941 */ /* 0x000fea0003800000 */
.L_x_169:
        /* <DEDUP_REMOVED lines=12> */
.L_x_172:
[----:B------:R-:W-:Y:S05]  /*18ea0*/  BSYNC B1 ;  /* 0x0000000000017941 */ /* 0x000fea0003800000 */
.L_x_171:
        /* <DEDUP_REMOVED lines=12> */
.L_x_174:
[----:B------:R-:W-:Y:S05]  /*18f70*/  BSYNC B1 ;  /* 0x0000000000017941 */ /* 0x000fea0003800000 */
.L_x_173:
        /* <DEDUP_REMOVED lines=12> */
.L_x_176:
[----:B------:R-:W-:Y:S05]  /*19040*/  BSYNC B1 ;  /* 0x0000000000017941 */ /* 0x000fea0003800000 */
.L_x_175:
        /* <DEDUP_REMOVED lines=12> */
.L_x_178:
[----:B------:R-:W-:Y:S05]  /*19110*/  BSYNC B1 ;  /* 0x0000000000017941 */ /* 0x000fea0003800000 */
.L_x_177:
        /* <DEDUP_REMOVED lines=12> */
.L_x_180:
[----:B------:R-:W-:Y:S05]  /*191e0*/  BSYNC B1 ;  /* 0x0000000000017941 */ /* 0x000fea0003800000 */
.L_x_179:
        /* <DEDUP_REMOVED lines=12> */
.L_x_182:
[----:B------:R-:W-:Y:S05]  /*192b0*/  BSYNC B1 ;  /* 0x0000000000017941 */ /* 0x000fea0003800000 */
.L_x_181:
        /* <DEDUP_REMOVED lines=12> */
.L_x_184:
[----:B------:R-:W-:Y:S05]  /*19380*/  BSYNC B1 ;  /* 0x0000000000017941 */ /* 0x000fea0003800000 */
.L_x_183:
        /* <DEDUP_REMOVED lines=12> */
.L_x_186:
[----:B------:R-:W-:Y:S05]  /*19450*/  BSYNC B1 ;  /* 0x0000000000017941 */ /* 0x000fea0003800000 */
.L_x_185:
        /* <DEDUP_REMOVED lines=12> */
.L_x_188:
[----:B------:R-:W-:Y:S05]  /*19520*/  BSYNC B1 ;  /* 0x0000000000017941 */ /* 0x000fea0003800000 */
.L_x_187:
        /* <DEDUP_REMOVED lines=12> */
.L_x_190:
[----:B------:R-:W-:Y:S05]  /*195f0*/  BSYNC B1 ;  /* 0x0000000000017941 */ /* 0x000fea0003800000 */
.L_x_189:
        /* <DEDUP_REMOVED lines=12> */
.L_x_192:
[----:B------:R-:W-:Y:S05]  /*196c0*/  BSYNC B1 ;  /* 0x0000000000017941 */ /* 0x000fea0003800000 */
.L_x_191:
        /* <DEDUP_REMOVED lines=12> */
.L_x_194:
[----:B------:R-:W-:Y:S05]  /*19790*/  BSYNC B1 ;  /* 0x0000000000017941 */ /* 0x000fea0003800000 */
.L_x_193:
        /* <DEDUP_REMOVED lines=12> */
.L_x_196:
[----:B------:R-:W-:Y:S05]  /*19860*/  BSYNC B1 ;  /* 0x0000000000017941 */ /* 0x000fea0003800000 */
.L_x_195:
        /* <DEDUP_REMOVED lines=12> */
.L_x_198:
[----:B------:R-:W-:Y:S05]  /*19930*/  BSYNC B1 ;  /* 0x0000000000017941 */ /* 0x000fea0003800000 */
.L_x_197:
        /* <DEDUP_REMOVED lines=12> */
.L_x_200:
[----:B------:R-:W-:Y:S05]  /*19a00*/  BSYNC B1 ;  /* 0x0000000000017941 */ /* 0x000fea0003800000 */
.L_x_199:
        /* <DEDUP_REMOVED lines=12> */
.L_x_202:
[----:B------:R-:W-:Y:S05]  /*19ad0*/  BSYNC B1 ;  /* 0x0000000000017941 */ /* 0x000fea0003800000 */
.L_x_201:
        /* <DEDUP_REMOVED lines=12> */
.L_x_204:
[----:B------:R-:W-:Y:S05]  /*19ba0*/  BSYNC B1 ;  /* 0x0000000000017941 */ /* 0x000fea0003800000 */
.L_x_203:
        /* <DEDUP_REMOVED lines=12> */
.L_x_206:
[----:B------:R-:W-:Y:S05]  /*19c70*/  BSYNC B1 ;  /* 0x0000000000017941 */ /* 0x000fea0003800000 */
.L_x_205:
        /* <DEDUP_REMOVED lines=12> */
.L_x_208:
[----:B------:R-:W-:Y:S05]  /*19d40*/  BSYNC B1 ;  /* 0x0000000000017941 */ /* 0x000fea0003800000 */
.L_x_207:
        /* <DEDUP_REMOVED lines=12> */
.L_x_210:
[----:B------:R-:W-:Y:S05]  /*19e10*/  BSYNC B1 ;  /* 0x0000000000017941 */ /* 0x000fea0003800000 */
.L_x_209:
        /* <DEDUP_REMOVED lines=12> */
.L_x_212:
[----:B------:R-:W-:Y:S05]  /*19ee0*/  BSYNC B1 ;  /* 0x0000000000017941 */ /* 0x000fea0003800000 */
.L_x_211:
        /* <DEDUP_REMOVED lines=12> */
.L_x_214:
[----:B------:R-:W-:Y:S05]  /*19fb0*/  BSYNC B1 ;  /* 0x0000000000017941 */ /* 0x000fea0003800000 */
.L_x_213:
        /* <DEDUP_REMOVED lines=12> */
.L_x_216:
[----:B------:R-:W-:Y:S05]  /*1a080*/  BSYNC B1 ;  /* 0x0000000000017941 */ /* 0x000fea0003800000 */
.L_x_215:
        /* <DEDUP_REMOVED lines=12> */
.L_x_218:
[----:B------:R-:W-:Y:S05]  /*1a150*/  BSYNC B1 ;  /* 0x0000000000017941 */ /* 0x000fea0003800000 */
.L_x_217:
        /* <DEDUP_REMOVED lines=12> */
.L_x_220:
[----:B------:R-:W-:Y:S05]  /*1a220*/  BSYNC B1 ;  /* 0x0000000000017941 */ /* 0x000fea0003800000 */
.L_x_219:
        /* <DEDUP_REMOVED lines=12> */
.L_x_222:
[----:B------:R-:W-:Y:S05]  /*1a2f0*/  BSYNC B1 ;  /* 0x0000000000017941 */ /* 0x000fea0003800000 */
.L_x_221:
        /* <DEDUP_REMOVED lines=12> */
.L_x_224:
[----:B------:R-:W-:Y:S05]  /*1a3c0*/  BSYNC B1 ;  /* 0x0000000000017941 */ /* 0x000fea0003800000 */
.L_x_223:
        /* <DEDUP_REMOVED lines=12> */
.L_x_226:
[----:B------:R-:W-:Y:S05]  /*1a490*/  BSYNC B1 ;  /* 0x0000000000017941 */ /* 0x000fea0003800000 */
.L_x_225:
        /* <DEDUP_REMOVED lines=12> */
.L_x_228:
[----:B------:R-:W-:Y:S05]  /*1a560*/  BSYNC B1 ;  /* 0x0000000000017941 */ /* 0x000fea0003800000 */
.L_x_227:
        /* <DEDUP_REMOVED lines=12> */
.L_x_230:
[----:B------:R-:W-:Y:S05]  /*1a630*/  BSYNC B1 ;  /* 0x0000000000017941 */ /* 0x000fea0003800000 */
.L_x_229:
        /* <DEDUP_REMOVED lines=12> */
.L_x_232:
[----:B------:R-:W-:Y:S05]  /*1a700*/  BSYNC B1 ;  /* 0x0000000000017941 */ /* 0x000fea0003800000 */
.L_x_231:
        /* <DEDUP_REMOVED lines=12> */
.L_x_234:
[----:B------:R-:W-:Y:S05]  /*1a7d0*/  BSYNC B1 ;  /* 0x0000000000017941 */ /* 0x000fea0003800000 */
.L_x_233:
        /* <DEDUP_REMOVED lines=12> */
.L_x_236:
[----:B------:R-:W-:Y:S05]  /*1a8a0*/  BSYNC B1 ;  /* 0x0000000000017941 */ /* 0x000fea0003800000 */
.L_x_235:
        /* <DEDUP_REMOVED lines=12> */
.L_x_238:
[----:B------:R-:W-:Y:S05]  /*1a970*/  BSYNC B1 ;  /* 0x0000000000017941 */ /* 0x000fea0003800000 */
.L_x_237:
        /* <DEDUP_REMOVED lines=12> */
.L_x_240:
[----:B------:R-:W-:Y:S05]  /*1aa40*/  BSYNC B1 ;  /* 0x0000000000017941 */ /* 0x000fea0003800000 */
.L_x_239:
        /* <DEDUP_REMOVED lines=12> */
.L_x_242:
[----:B------:R-:W-:Y:S05]  /*1ab10*/  BSYNC B1 ;  /* 0x0000000000017941 */ /* 0x000fea0003800000 */
.L_x_241:
        /* <DEDUP_REMOVED lines=12> */
.L_x_244:
[----:B------:R-:W-:Y:S05]  /*1abe0*/  BSYNC B1 ;  /* 0x0000000000017941 */ /* 0x000fea0003800000 */
.L_x_243:
        /* <DEDUP_REMOVED lines=12> */
.L_x_246:
[----:B------:R-:W-:Y:S05]  /*1acb0*/  BSYNC B1 ;  /* 0x0000000000017941 */ /* 0x000fea0003800000 */
.L_x_245:
        /* <DEDUP_REMOVED lines=12> */
.L_x_248:
[----:B------:R-:W-:Y:S05]  /*1ad80*/  BSYNC B1 ;  /* 0x0000000000017941 */ /* 0x000fea0003800000 */
.L_x_247:
        /* <DEDUP_REMOVED lines=12> */
.L_x_250:
[----:B------:R-:W-:Y:S05]  /*1ae50*/  BSYNC B1 ;  /* 0x0000000000017941 */ /* 0x000fea0003800000 */
.L_x_249:
[----:B0-----:R-:W2:Y:S01]  /*1ae60*/  LDL.LU R5, [R1+0x200] ;  /* 0x0002000001057983 */ /* 0x001ea20000300800 */
[----:B-----5:R-:W-:Y:S01]  /*1ae70*/  LOP3.LUT R4, R4, 0xff, RZ, 0xc0, !PT ;  /* 0x000000ff04047812 */ /* 0x020fe200078ec0ff */
[----:B------:R-:W-:Y:S01]  /*1ae80*/  BSSY B1, `(.L_x_251) ;  /* 0x000000b000017945 */ /* 0x000fe20003800000 */
[----:B------:R-:W-:Y:S02]  /*1ae90*/  ISETP.LT.OR P2, PT, R0, 0xda, !P0 ;  /* 0x000000da0000780c */ /* 0x000fe40004741670 */
[----:B------:R-:W-:-:S05]  /*1aea0*/  F2FP.F16.E4M3.UNPACK_B R4, R4 ;  /* 0x00000004ff04723e */ /* 0x000fca00020006ff */
[----:B------:R-:W-:-:S05]  /*1aeb0*/  HADD2.F32 R4, -RZ, R4.H0_H0 ;  /* 0x20000004ff047230 */ /* 0x000fca0000004100 */
[----:B------:R-:W-:-:S04]  /*1aec0*/  FMUL R4, R4, UR21 ;  /* 0x0000001504047c20 */ /* 0x000fc80008400000 */
[----:B--2---:R-:W-:-:S05]  /*1aed0*/  FFMA R4, R5, UR20, R4 ;  /* 0x0000001405047c23 */ /* 0x004fca0008000004 */
[----:B------:R-:W-:Y:S02]  /*1aee0*/  F2FP.SATFINITE.E4M3.F32.PACK_AB_MERGE_C R5, RZ, R4, RZ ;  /* 0x00000004ff05723e */ /* 0x000fe400048070ff */
[----:B------:R-:W-:-:S03]  /*1aef0*/  PRMT R4, RZ, 0x7610, R4 ;  /* 0x00007610ff047816 */ /* 0x000fc60000000004 */
[----:B------:R0:W-:Y:S01]  /*1af00*/  @!P3 STG.E.U8 desc[UR14][R24.64+0xd8], R5 ;  /* 0x0000d8051800b986 */ /* 0x0001e2000c10110e */
[----:B------:R-:W-:Y:S05]  /*1af10*/  @P2 BRA `(.L_x_252) ;  /* 0x0000000000042947 */ /* 0x000fea0003800000 */
[----:B------:R2:W5:Y:S02]  /*1af20*/  LDG.E.U8 R4, desc[UR14][R32.64+0xd9] ;  /* 0x0000d90e20047981 */ /* 0x000564000c1e1100 */
.L_x_252:
[----:B------:R-:W-:Y:S05]  /*1af30*/  BSYNC B1 ;  /* 0x0000000000017941 */ /* 0x000fea0003800000 */
.L_x_251:
[----:B0-----:R-:W3:Y:S01]  /*1af40*/  LDL.LU R5, [R1+0x204] ;  /* 0x0002040001057983 */ /* 0x001ee20000300800 */
[----:B-----5:R-:W-:Y:S01]  /*1af50*/  LOP3.LUT R4, R4, 0xff, RZ, 0xc0, !PT ;  /* 0x000000ff04047812 */ /* 0x020fe200078ec0ff */
[----:B------:R-:W-:Y:S01]  /*1af60*/  BSSY B1, `(.L_x_253) ;  /* 0x000000b000017945 */ /* 0x000fe20003800000 */
[----:B------:R-:W-:Y:S02]  /*1af70*/  ISETP.LT.OR P3, PT, R0, 0xd9, !P1 ;  /* 0x000000d90000780c */ /* 0x000fe40004f61670 */
[----:B------:R-:W-:-:S05]  /*1af80*/  F2FP.F16.E4M3.UNPACK_B R4, R4 ;  /* 0x00000004ff04723e */ /* 0x000fca00020006ff */
[----:B------:R-:W-:-:S05]  /*1af90*/  HADD2.F32 R4, -RZ, R4.H0_H0 ;  /* 0x20000004ff047230 */ /* 0x000fca0000004100 */
[----:B------:R-:W-:-:S04]  /*1afa0*/  FMUL R4, R4, UR21 ;  /* 0x0000001504047c20 */ /* 0x000fc80008400000 */
[----:B---3--:R-:W-:-:S05]  /*1afb0*/  FFMA R4, R5, UR20, R4 ;  /* 0x0000001405047c23 */ /* 0x008fca0008000004 */
[----:B------:R-:W-:Y:S02]  /*1afc0*/  F2FP.SATFINITE.E4M3.F32.PACK_AB_MERGE_C R5, RZ, R4, RZ ;  /* 0x00000004ff05723e */ /* 0x000fe400048070ff */
[----:B------:R-:W-:-:S03]  /*1afd0*/  PRMT R4, RZ, 0x7610, R4 ;  /* 0x00007610ff047816 */ /* 0x000fc60000000004 */
[----:B------:R0:W-:Y:S01]  /*1afe0*/  @!P2 STG.E.U8 desc[UR14][R24.64+0xd9], R5 ;  /* 0x0000d9051800a986 */ /* 0x0001e2000c10110e */
[----:B------:R-:W-:Y:S05]  /*1aff0*/  @P3 BRA `(.L_x_254) ;  /* 0x0000000000043947 */ /* 0x000fea0003800000 */
[----:B------:R3:W5:Y:S02]  /*1b000*/  LDG.E.U8 R4, desc[UR14][R2.64+0xd8] ;  /* 0x0000d80e02047981 */ /* 0x000764000c1e1100 */
.L_x_254:
[----:B------:R-:W-:Y:S05]  /*1b010*/  BSYNC B1 ;  /* 0x0000000000017941 */ /* 0x000fea0003800000 */
.L_x_253:
        /* <DEDUP_REMOVED lines=13> */
.L_x_256:
[----:B------:R-:W-:Y:S05]  /*1b0f0*/  BSYNC B1 ;  /* 0x0000000000017941 */ /* 0x000fea0003800000 */
.L_x_255:
        /* <DEDUP_REMOVED lines=13> */
.L_x_258:
[----:B------:R-:W-:Y:S05]  /*1b1d0*/  BSYNC B1 ;  /* 0x0000000000017941 */ /* 0x000fea0003800000 */
.L_x_257:
        /* <DEDUP_REMOVED lines=13> */
.L_x_260:
[----:B------:R-:W-:Y:S05]  /*1b2b0*/  BSYNC B1 ;  /* 0x0000000000017941 */ /* 0x000fea0003800000 */
.L_x_259:
        /* <DEDUP_REMOVED lines=13> */
.L_x_262:
[----:B------:R-:W-:Y:S05]  /*1b390*/  BSYNC B1 ;  /* 0x0000000000017941 */ /* 0x000fea0003800000 */
.L_x_261:
        /* <DEDUP_REMOVED lines=13> */
.L_x_264:
[----:B------:R-:W-:Y:S05]  /*1b470*/  BSYNC B1 ;  /* 0x0000000000017941 */ /* 0x000fea0003800000 */
.L_x_263:
        /* <DEDUP_REMOVED lines=13> */
.L_x_266:
[----:B------:R-:W-:Y:S05]  /*1b550*/  BSYNC B1 ;  /* 0x0000000000017941 */ /* 0x000fea0003800000 */
.L_x_265:
        /* <DEDUP_REMOVED lines=13> */
.L_x_268:
[----:B------:R-:W-:Y:S05]  /*1b630*/  BSYNC B1 ;  /* 0x0000000000017941 */ /* 0x000fea0003800000 */
.L_x_267:
        /* <DEDUP_REMOVED lines=13> */
.L_x_270:
[----:B------:R-:W-:Y:S05]  /*1b710*/  BSYNC B1 ;  /* 0x0000000000017941 */ /* 0x000fea0003800000 */
.L_x_269:
        /* <DEDUP_REMOVED lines=13> */
.L_x_272:
[----:B------:R-:W-:Y:S05]  /*1b7f0*/  BSYNC B1 ;  /* 0x0000000000017941 */ /* 0x000fea0003800000 */
.L_x_271:
        /* <DEDUP_REMOVED lines=13> */
.L_x_274:
[----:B------:R-:W-:Y:S05]  /*1b8d0*/  BSYNC B1 ;  /* 0x0000000000017941 */ /* 0x000fea0003800000 */
.L_x_273:
        /* <DEDUP_REMOVED lines=13> */
.L_x_276:
[----:B------:R-:W-:Y:S05]  /*1b9b0*/  BSYNC B1 ;  /* 0x0000000000017941 */ /* 0x000fea0003800000 */
.L_x_275:
        /* <DEDUP_REMOVED lines=13> */
.L_x_278:
[----:B------:R-:W-:Y:S05]  /*1ba90*/  BSYNC B1 ;  /* 0x0000000000017941 */ /* 0x000fea0003800000 */
.L_x_277:
        /* <DEDUP_REMOVED lines=13> */
.L_x_280:
[----:B------:R-:W-:Y:S05]  /*1bb70*/  BSYNC B1 ;  /* 0x0000000000017941 */ /* 0x000fea0003800000 */
.L_x_279:
        /* <DEDUP_REMOVED lines=13> */
.L_x_282:
[----:B------:R-:W-:Y:S05]  /*1bc50*/  BSYNC B1 ;  /* 0x0000000000017941 */ /* 0x000fea0003800000 */
.L_x_281:
        /* <DEDUP_REMOVED lines=13> */
.L_x_284:
[----:B------:R-:W-:Y:S05]  /*1bd30*/  BSYNC B1 ;  /* 0x0000000000017941 */ /* 0x000fea0003800000 */
.L_x_283:
        /* <DEDUP_REMOVED lines=13> */
.L_x_286:
[----:B------:R-:W-:Y:S05]  /*1be10*/  BSYNC B1 ;  /* 0x0000000000017941 */ /* 0x000fea0003800000 */
.L_x_285:
        /* <DEDUP_REMOVED lines=13> */
.L_x_288:
[----:B------:R-:W-:Y:S05]  /*1bef0*/  BSYNC B1 ;  /* 0x0000000000017941 */ /* 0x000fea0003800000 */
.L_x_287:
[----:B------:R-:W2:Y:S01]  /*1bf00*/  LDL.LU R7, [R1+0x24c] ;  /* 0x00024c0001077983 */ /* 0x000ea20000300800 */
[----:B-----5:R-:W-:Y:S01]  /*1bf10*/  LOP3.LUT R4, R4, 0xff, RZ, 0xc0, !PT ;  /* 0x000000ff04047812 */ /* 0x020fe200078ec0ff */
[----:B------:R-:W-:Y:S01]  /*1bf20*/  BSSY B1, `(.L_x_289) ;  /* 0x0000013000017945 */ /* 0x000fe20003800000 */
[----:B0-----:R-:W-:Y:S02]  /*1bf30*/  IADD3 R5, P0, R35, 0x80, RZ ;  /* 0x0000008023057810 */ /* 0x001fe40007f1e0ff */
[----:B------:R-:W-:-:S03]  /*1bf40*/  F2FP.F16.E4M3.UNPACK_B R4, R4 ;  /* 0x00000004ff04723e */ /* 0x000fc600020006ff */
[----:B--234-:R-:W-:Y:S01]  /*1bf50*/  IMAD.X R2, RZ, RZ, R37, P0 ;  /* 0x000000ffff027224 */ /* 0x01cfe200000e0625 */
[----:B------:R-:W-:Y:S01]  /*1bf60*/  ISETP.GE.AND P0, PT, R34, 0x81, PT ;  /* 0x000000812200780c */ /* 0x000fe20003f06270 */
[----:B------:R-:W-:Y:S02]  /*1bf70*/  HADD2.F32 R4, -RZ, R4.H0_H0 ;  /* 0x20000004ff047230 */ /* 0x000fe40000004100 */
[----:B------:R-:W-:Y:S01]  /*1bf80*/  IMAD R6, R2, UR6, RZ ;  /* 0x0000000602067c24 */ /* 0x000fe2000f8e02ff */
[----:B------:R-:W-:Y:S01]  /*1bf90*/  ISETP.LT.OR P3, PT, R0, 0x1, !P0 ;  /* 0x000000010000780c */ /* 0x000fe20004761670 */
[----:B------:R-:W-:-:S04]  /*1bfa0*/  IMAD.WIDE.U32 R2, R5, UR6, R38 ;  /* 0x0000000605027c25 */ /* 0x000fc8000f8e0026 */
[----:B------:R-:W-:Y:S01]  /*1bfb0*/  FMUL R4, R4, UR21 ;  /* 0x0000001504047c20 */ /* 0x000fe20008400000 */
[----:B------:R-:W-:Y:S01]  /*1bfc0*/  IMAD R5, R5, UR7, R6 ;  /* 0x0000000705057c24 */ /* 0x000fe2000f8e0206 */
[----:B------:R-:W-:-:S04]  /*1bfd0*/  IADD3 R2, P2, R2, UR8, RZ ;  /* 0x0000000802027c10 */ /* 0x000fc8000ff5e0ff */
[----:B------:R-:W-:Y:S01]  /*1bfe0*/  IADD3.X R3, R3, UR9, R5, P2, !PT ;  /* 0x0000000903037c10 */ /* 0x000fe200097fe405 */
[----:B------:R-:W-:-:S05]  /*1bff0*/  FFMA R4, R7, UR20, R4 ;  /* 0x0000001407047c23 */ /* 0x000fca0008000004 */
[----:B------:R-:W-:Y:S02]  /*1c000*/  F2FP.SATFINITE.E4M3.F32.PACK_AB_MERGE_C R7, RZ, R4, RZ ;  /* 0x00000004ff07723e */ /* 0x000fe400048070ff */
[----:B------:R-:W-:-:S03]  /*1c010*/  PRMT R4, RZ, 0x7610, R4 ;  /* 0x00007610ff047816 */ /* 0x000fc60000000004 */
[----:B------:R0:W-:Y:S01]  /*1c020*/  @!P1 STG.E.U8 desc[UR14][R26.64+0xf9], R7 ;  /* 0x0000f9071a009986 */ /* 0x0001e2000c10110e */
[----:B------:R-:W-:Y:S05]  /*1c030*/  @P3 BRA `(.L_x_290) ;  /* 0x0000000000043947 */ /* 0x000fea0003800000 */
[----:B------:R2:W5:Y:S02]  /*1c040*/  LDG.E.U8 R4, desc[UR14][R2.64] ;  /* 0x0000000e02047981 */ /* 0x000564000c1e1100 */
.L_x_290:
[----:B------:R-:W-:Y:S05]  /*1c050*/  BSYNC B1 ;  /* 0x0000000000017941 */ /* 0x000fea0003800000 */
.L_x_289:
[----:B------:R-:W3:Y:S01]  /*1c060*/  LDL.LU R5, [R1+0x250] ;  /* 0x0002500001057983 */ /* 0x000ee20000300800 */
        /* <DEDUP_REMOVED lines=12> */
.L_x_292:
[----:B------:R-:W-:Y:S05]  /*1c130*/  BSYNC B1 ;  /* 0x0000000000017941 */ /* 0x000fea0003800000 */
.L_x_291:
[----:B---3--:R-:W3:Y:S01]  /*1c140*/  LDL.LU R5, [R1+0x254] ;  /* 0x0002540001057983 */ /* 0x008ee20000300800 */
[----:B-----5:R-:W-:Y:S01]  /*1c150*/  LOP3.LUT R4, R4, 0xff, RZ, 0xc0, !PT ;  /* 0x000000ff04047812 */ /* 0x020fe200078ec0ff */
[----:B------:R-:W-:Y:S01]  /*1c160*/  BSSY B1, `(.L_x_293) ;  /* 0x0000013000017945 */ /* 0x000fe20003800000 */
[----:B------:R-:W-:Y:S02]  /*1c170*/  IADD3 R35, P1, R35, 0x88, RZ ;  /* 0x0000008823237810 */ /* 0x000fe40007f3e0ff */
[----:B------:R-:W-:Y:S02]  /*1c180*/  F2FP.F16.E4M3.UNPACK_B R4, R4 ;  /* 0x00000004ff04723e */ /* 0x000fe400020006ff */
[----:B------:R-:W-:Y:S01]  /*1c190*/  PRMT R6, RZ, 0x7610, R6 ;  /* 0x00007610ff067816 */ /* 0x000fe20000000006 */
[----:B------:R-:W-:Y:S01]  /*1c1a0*/  IMAD.X R36, RZ, RZ, R37, P1 ;  /* 0x000000ffff247224 */ /* 0x000fe200008e0625 */
[----:B------:R-:W-:Y:S01]  /*1c1b0*/  ISETP.GE.AND P1, PT, R34, 0x89, PT ;  /* 0x000000892200780c */ /* 0x000fe20003f26270 */
[----:B------:R-:W-:-:S02]  /*1c1c0*/  HADD2.F32 R4, -RZ, R4.H0_H0 ;  /* 0x20000004ff047230 */ /* 0x000fc40000004100 */
[----:B------:R-:W-:Y:S01]  /*1c1d0*/  IMAD R36, R36, UR6, RZ ;  /* 0x0000000624247c24 */ /* 0x000fe2000f8e02ff */
[----:B------:R-:W-:Y:S01]  /*1c1e0*/  ISETP.LT.OR P5, PT, R0, 0x1, !P1 ;  /* 0x000000010000780c */ /* 0x000fe20004fa1670 */
[----:B------:R-:W-:-:S04]  /*1c1f0*/  IMAD.WIDE.U32 R38, R35, UR6, R38 ;  /* 0x0000000623267c25 */ /* 0x000fc8000f8e0026 */
[----:B------:R-:W-:Y:S01]  /*1c200*/  FMUL R4, R4, UR21 ;  /* 0x0000001504047c20 */ /* 0x000fe20008400000 */
[----:B------:R-:W-:-:S03]  /*1c210*/  IMAD R35, R35, UR7, R36 ;  /* 0x0000000723237c24 */ /* 0x000fc6000f8e0224 */
[----:B---3--:R-:W-:Y:S01]  /*1c220*/  FFMA R5, R5, UR20, R4 ;  /* 0x0000001405057c23 */ /* 0x008fe20008000004 */
[----:B------:R-:W-:-:S04]  /*1c230*/  IADD3 R4, P3, R38, UR8, RZ ;  /* 0x0000000826047c10 */ /* 0x000fc8000ff7e0ff */
[----:B0-----:R-:W-:Y:S02]  /*1c240*/  F2FP.SATFINITE.E4M3.F32.PACK_AB_MERGE_C R7, RZ, R5, RZ ;  /* 0x00000005ff07723e */ /* 0x001fe400048070ff */
[----:B------:R-:W-:-:S03]  /*1c250*/  IADD3.X R5, R39, UR9, R35, P3, !PT ;  /* 0x0000000927057c10 */ /* 0x000fc60009ffe423 */
[----:B------:R0:W-:Y:S01]  /*1c260*/  @!P2 STG.E.U8 desc[UR14][R30.64+0x1], R7 ;  /* 0x000001071e00a986 */ /* 0x0001e2000c10110e */
[----:B------:R-:W-:Y:S05]  /*1c270*/  @P5 BRA `(.L_x_294) ;  /* 0x0000000000045947 */ /* 0x000fea0003800000 */
[----:B------:R3:W5:Y:S02]  /*1c280*/  LDG.E.U8 R6, desc[UR14][R4.64] ;  /* 0x0000000e04067981 */ /* 0x000764000c1e1100 */
.L_x_294:
[----:B------:R-:W-:Y:S05]  /*1c290*/  BSYNC B1 ;  /* 0x0000000000017941 */ /* 0x000fea0003800000 */
.L_x_293:
        /* <DEDUP_REMOVED lines=13> */
.L_x_296:
[----:B------:R-:W-:Y:S05]  /*1c370*/  BSYNC B1 ;  /* 0x0000000000017941 */ /* 0x000fea0003800000 */
.L_x_295:
        /* <DEDUP_REMOVED lines=13> */
.L_x_298:
[----:B------:R-:W-:Y:S05]  /*1c450*/  BSYNC B1 ;  /* 0x0000000000017941 */ /* 0x000fea0003800000 */
.L_x_297:
        /* <DEDUP_REMOVED lines=13> */
.L_x_300:
[----:B------:R-:W-:Y:S05]  /*1c530*/  BSYNC B1 ;  /* 0x0000000000017941 */ /* 0x000fea0003800000 */
.L_x_299:
        /* <DEDUP_REMOVED lines=13> */
.L_x_302:
[----:B------:R-:W-:Y:S05]  /*1c610*/  BSYNC B1 ;  /* 0x0000000000017941 */ /* 0x000fea0003800000 */
.L_x_301:
        /* <DEDUP_REMOVED lines=13> */
.L_x_304:
[----:B------:R-:W-:Y:S05]  /*1c6f0*/  BSYNC B1 ;  /* 0x0000000000017941 */ /* 0x000fea0003800000 */
.L_x_303:
        /* <DEDUP_REMOVED lines=13> */
.L_x_306:
[----:B------:R-:W-:Y:S05]  /*1c7d0*/  BSYNC B1 ;  /* 0x0000000000017941 */ /* 0x000fea0003800000 */
.L_x_305:
        /* <DEDUP_REMOVED lines=13> */
.L_x_308:
[----:B------:R-:W-:Y:S05]  /*1c8b0*/  BSYNC B1 ;  /* 0x0000000000017941 */ /* 0x000fea0003800000 */
.L_x_307:
        /* <DEDUP_REMOVED lines=13> */
.L_x_310:
[----:B------:R-:W-:Y:S05]  /*1c990*/  BSYNC B1 ;  /* 0x0000000000017941 */ /* 0x000fea0003800000 */
.L_x_309:
        /* <DEDUP_REMOVED lines=13> */
.L_x_312:
[----:B------:R-:W-:Y:S05]  /*1ca70*/  BSYNC B1 ;  /* 0x0000000000017941 */ /* 0x000fea0003800000 */
.L_x_311:
        /* <DEDUP_REMOVED lines=13> */
.L_x_314:
[----:B------:R-:W-:Y:S05]  /*1cb50*/  BSYNC B1 ;  /* 0x0000000000017941 */ /* 0x000fea0003800000 */
.L_x_313:
        /* <DEDUP_REMOVED lines=13> */
.L_x_316:
[----:B------:R-:W-:Y:S05]  /*1cc30*/  BSYNC B1 ;  /* 0x0000000000017941 */ /* 0x000fea0003800000 */
.L_x_315:
        /* <DEDUP_REMOVED lines=13> */
.L_x_318:
[----:B------:R-:W-:Y:S05]  /*1cd10*/  BSYNC B1 ;  /* 0x0000000000017941 */ /* 0x000fea0003800000 */
.L_x_317:
        /* <DEDUP_REMOVED lines=13> */
.L_x_320:
[----:B------:R-:W-:Y:S05]  /*1cdf0*/  BSYNC B1 ;  /* 0x0000000000017941 */ /* 0x000fea0003800000 */
.L_x_319:
        /* <DEDUP_REMOVED lines=13> */
.L_x_322:
[----:B------:R-:W-:Y:S05]  /*1ced0*/  BSYNC B1 ;  /* 0x0000000000017941 */ /* 0x000fea0003800000 */
.L_x_321:
        /* <DEDUP_REMOVED lines=13> */
.L_x_324:
[----:B------:R-:W-:Y:S05]  /*1cfb0*/  BSYNC B1 ;  /* 0x0000000000017941 */ /* 0x000fea0003800000 */
.L_x_323:
        /* <DEDUP_REMOVED lines=13> */
.L_x_326:
[----:B------:R-:W-:Y:S05]  /*1d090*/  BSYNC B1 ;  /* 0x0000000000017941 */ /* 0x000fea0003800000 */
.L_x_325:
        /* <DEDUP_REMOVED lines=13> */
.L_x_328:
[----:B------:R-:W-:Y:S05]  /*1d170*/  BSYNC B1 ;  /* 0x0000000000017941 */ /* 0x000fea0003800000 */
.L_x_327:
        /* <DEDUP_REMOVED lines=13> */
.L_x_330:
[----:B------:R-:W-:Y:S05]  /*1d250*/  BSYNC B1 ;  /* 0x0000000000017941 */ /* 0x000fea0003800000 */
.L_x_329:
        /* <DEDUP_REMOVED lines=13> */
.L_x_332:
[----:B------:R-:W-:Y:S05]  /*1d330*/  BSYNC B1 ;  /* 0x0000000000017941 */ /* 0x000fea0003800000 */
.L_x_331:
        /* <DEDUP_REMOVED lines=13> */
.L_x_334:
[----:B------:R-:W-:Y:S05]  /*1d410*/  BSYNC B1 ;  /* 0x0000000000017941 */ /* 0x000fea0003800000 */
.L_x_333:
        /* <DEDUP_REMOVED lines=13> */
.L_x_336:
[----:B------:R-:W-:Y:S05]  /*1d4f0*/  BSYNC B1 ;  /* 0x0000000000017941 */ /* 0x000fea0003800000 */
.L_x_335:
        /* <DEDUP_REMOVED lines=13> */
.L_x_338:
[----:B------:R-:W-:Y:S05]  /*1d5d0*/  BSYNC B1 ;  /* 0x0000000000017941 */ /* 0x000fea0003800000 */
.L_x_337:
        /* <DEDUP_REMOVED lines=13> */
.L_x_340:
[----:B------:R-:W-:Y:S05]  /*1d6b0*/  BSYNC B1 ;  /* 0x0000000000017941 */ /* 0x000fea0003800000 */
.L_x_339:
        /* <DEDUP_REMOVED lines=13> */
.L_x_342:
[----:B------:R-:W-:Y:S05]  /*1d790*/  BSYNC B1 ;  /* 0x0000000000017941 */ /* 0x000fea0003800000 */
.L_x_341:
        /* <DEDUP_REMOVED lines=13> */
.L_x_344:
[----:B------:R-:W-:Y:S05]  /*1d870*/  BSYNC B1 ;  /* 0x0000000000017941 */ /* 0x000fea0003800000 */
.L_x_343:
        /* <DEDUP_REMOVED lines=13> */
.L_x_346:
[----:B------:R-:W-:Y:S05]  /*1d950*/  BSYNC B1 ;  /* 0x0000000000017941 */ /* 0x000fea0003800000 */
.L_x_345:
        /* <DEDUP_REMOVED lines=13> */
.L_x_348:
[----:B------:R-:W-:Y:S05]  /*1da30*/  BSYNC B1 ;  /* 0x0000000000017941 */ /* 0x000fea0003800000 */
.L_x_347:
        /* <DEDUP_REMOVED lines=13> */
.L_x_350:
[----:B------:R-:W-:Y:S05]  /*1db10*/  BSYNC B1 ;  /* 0x0000000000017941 */ /* 0x000fea0003800000 */
.L_x_349:
        /* <DEDUP_REMOVED lines=13> */
.L_x_352:
[----:B------:R-:W-:Y:S05]  /*1dbf0*/  BSYNC B1 ;  /* 0x0000000000017941 */ /* 0x000fea0003800000 */
.L_x_351:
        /* <DEDUP_REMOVED lines=13> */
.L_x_354:
[----:B------:R-:W-:Y:S05]  /*1dcd0*/  BSYNC B1 ;  /* 0x0000000000017941 */ /* 0x000fea0003800000 */
.L_x_353:
        /* <DEDUP_REMOVED lines=13> */
.L_x_356:
[----:B------:R-:W-:Y:S05]  /*1ddb0*/  BSYNC B1 ;  /* 0x0000000000017941 */ /* 0x000fea0003800000 */
.L_x_355:
        /* <DEDUP_REMOVED lines=13> */
.L_x_358:
[----:B------:R-:W-:Y:S05]  /*1de90*/  BSYNC B1 ;  /* 0x0000000000017941 */ /* 0x000fea0003800000 */
.L_x_357:
        /* <DEDUP_REMOVED lines=13> */
.L_x_360:
[----:B------:R-:W-:Y:S05]  /*1df70*/  BSYNC B1 ;  /* 0x0000000000017941 */ /* 0x000fea0003800000 */
.L_x_359:
        /* <DEDUP_REMOVED lines=13> */
.L_x_362:
[----:B------:R-:W-:Y:S05]  /*1e050*/  BSYNC B1 ;  /* 0x0000000000017941 */ /* 0x000fea0003800000 */
.L_x_361:
        /* <DEDUP_REMOVED lines=13> */
.L_x_364:
[----:B------:R-:W-:Y:S05]  /*1e130*/  BSYNC B1 ;  /* 0x0000000000017941 */ /* 0x000fea0003800000 */
.L_x_363:
        /* <DEDUP_REMOVED lines=13> */
.L_x_366:
[----:B------:R-:W-:Y:S05]  /*1e210*/  BSYNC B1 ;  /* 0x0000000000017941 */ /* 0x000fea0003800000 */
.L_x_365:
        /* <DEDUP_REMOVED lines=13> */
.L_x_368:
[----:B------:R-:W-:Y:S05]  /*1e2f0*/  BSYNC B1 ;  /* 0x0000000000017941 */ /* 0x000fea0003800000 */
.L_x_367:
        /* <DEDUP_REMOVED lines=13> */
.L_x_370:
[----:B------:R-:W-:Y:S05]  /*1e3d0*/  BSYNC B1 ;  /* 0x0000000000017941 */ /* 0x000fea0003800000 */
.L_x_369:
        /* <DEDUP_REMOVED lines=13> */
.L_x_372:
[----:B------:R-:W-:Y:S05]  /*1e4b0*/  BSYNC B1 ;  /* 0x0000000000017941 */ /* 0x000fea0003800000 */
.L_x_371:
        /* <DEDUP_REMOVED lines=13> */
.L_x_374:
[----:B------:R-:W-:Y:S05]  /*1e590*/  BSYNC B1 ;  /* 0x0000000000017941 */ /* 0x000fea0003800000 */
.L_x_373:
        /* <DEDUP_REMOVED lines=13> */
.L_x_376:
[----:B------:R-:W-:Y:S05]  /*1e670*/  BSYNC B1 ;  /* 0x0000000000017941 */ /* 0x000fea0003800000 */
.L_x_375:
        /* <DEDUP_REMOVED lines=13> */
.L_x_378:
[----:B------:R-:W-:Y:S05]  /*1e750*/  BSYNC B1 ;  /* 0x0000000000017941 */ /* 0x000fea0003800000 */
.L_x_377:
        /* <DEDUP_REMOVED lines=13> */
.L_x_380:
[----:B------:R-:W-:Y:S05]  /*1e830*/  BSYNC B1 ;  /* 0x0000000000017941 */ /* 0x000fea0003800000 */
.L_x_379:
        /* <DEDUP_REMOVED lines=13> */
.L_x_382:
[----:B------:R-:W-:Y:S05]  /*1e910*/  BSYNC B1 ;  /* 0x0000000000017941 */ /* 0x000fea0003800000 */
.L_x_381:
        /* <DEDUP_REMOVED lines=13> */
.L_x_384:
[----:B------:R-:W-:Y:S05]  /*1e9f0*/  BSYNC B1 ;  /* 0x0000000000017941 */ /* 0x000fea0003800000 */
.L_x_383:
        /* <DEDUP_REMOVED lines=13> */
.L_x_386:
[----:B------:R-:W-:Y:S05]  /*1ead0*/  BSYNC B1 ;  /* 0x0000000000017941 */ /* 0x000fea0003800000 */
.L_x_385:
        /* <DEDUP_REMOVED lines=13> */
.L_x_388:
[----:B------:R-:W-:Y:S05]  /*1ebb0*/  BSYNC B1 ;  /* 0x0000000000017941 */ /* 0x000fea0003800000 */
.L_x_387:
        /* <DEDUP_REMOVED lines=13> */
.L_x_390:
[----:B------:R-:W-:Y:S05]  /*1ec90*/  BSYNC B1 ;  /* 0x0000000000017941 */ /* 0x000fea0003800000 */
.L_x_389:
        /* <DEDUP_REMOVED lines=13> */
.L_x_392:
[----:B------:R-:W-:Y:S05]  /*1ed70*/  BSYNC B1 ;  /* 0x0000000000017941 */ /* 0x000fea0003800000 */
.L_x_391:
        /* <DEDUP_REMOVED lines=13> */
.L_x_394:
[----:B------:R-:W-:Y:S05]  /*1ee50*/  BSYNC B1 ;  /* 0x0000000000017941 */ /* 0x000fea0003800000 */
.L_x_393:
        /* <DEDUP_REMOVED lines=13> */
.L_x_396:
[----:B------:R-:W-:Y:S05]  /*1ef30*/  BSYNC B1 ;  /* 0x0000000000017941 */ /* 0x000fea0003800000 */
.L_x_395:
        /* <DEDUP_REMOVED lines=13> */
.L_x_398:
[----:B------:R-:W-:Y:S05]  /*1f010*/  BSYNC B1 ;  /* 0x0000000000017941 */ /* 0x000fea0003800000 */
.L_x_397:
        /* <DEDUP_REMOVED lines=13> */
.L_x_400:
[----:B------:R-:W-:Y:S05]  /*1f0f0*/  BSYNC B1 ;  /* 0x0000000000017941 */ /* 0x000fea0003800000 */
.L_x_399:
        /* <DEDUP_REMOVED lines=13> */
.L_x_402:
[----:B------:R-:W-:Y:S05]  /*1f1d0*/  BSYNC B1 ;  /* 0x0000000000017941 */ /* 0x000fea0003800000 */
.L_x_401:
        /* <DEDUP_REMOVED lines=13> */
.L_x_404:
[----:B------:R-:W-:Y:S05]  /*1f2b0*/  BSYNC B1 ;  /* 0x0000000000017941 */ /* 0x000fea0003800000 */
.L_x_403:
        /* <DEDUP_REMOVED lines=13> */
.L_x_406:
[----:B------:R-:W-:Y:S05]  /*1f390*/  BSYNC B1 ;  /* 0x0000000000017941 */ /* 0x000fea0003800000 */
.L_x_405:
        /* <DEDUP_REMOVED lines=13> */
.L_x_408:
[----:B------:R-:W-:Y:S05]  /*1f470*/  BSYNC B1 ;  /* 0x0000000000017941 */ /* 0x000fea0003800000 */
.L_x_407:
        /* <DEDUP_REMOVED lines=13> */
.L_x_410:
[----:B------:R-:W-:Y:S05]  /*1f550*/  BSYNC B1 ;  /* 0x0000000000017941 */ /* 0x000fea0003800000 */
.L_x_409:
        /* <DEDUP_REMOVED lines=13> */
.L_x_412:
[----:B------:R-:W-:Y:S05]  /*1f630*/  BSYNC B1 ;  /* 0x0000000000017941 */ /* 0x000fea0003800000 */
.L_x_411:
        /* <DEDUP_REMOVED lines=13> */
.L_x_414:
[----:B------:R-:W-:Y:S05]  /*1f710*/  BSYNC B1 ;  /* 0x0000000000017941 */ /* 0x000fea0003800000 */
.L_x_413:
        /* <DEDUP_REMOVED lines=13> */
.L_x_416:
[----:B------:R-:W-:Y:S05]  /*1f7f0*/  BSYNC B1 ;  /* 0x0000000000017941 */ /* 0x000fea0003800000 */
.L_x_415:
        /* <DEDUP_REMOVED lines=13> */
.L_x_418:
[----:B------:R-:W-:Y:S05]  /*1f8d0*/  BSYNC B1 ;  /* 0x0000000000017941 */ /* 0x000fea0003800000 */
.L_x_417:
        /* <DEDUP_REMOVED lines=13> */
.L_x_420:
[----:B------:R-:W-:Y:S05]  /*1f9b0*/  BSYNC B1 ;  /* 0x0000000000017941 */ /* 0x000fea0003800000 */
.L_x_419:
        /* <DEDUP_REMOVED lines=13> */
.L_x_422:
[----:B------:R-:W-:Y:S05]  /*1fa90*/  BSYNC B1 ;  /* 0x0000000000017941 */ /* 0x000fea0003800000 */
.L_x_421:
        /* <DEDUP_REMOVED lines=13> */
.L_x_424:
[----:B------:R-:W-:Y:S05]  /*1fb70*/  BSYNC B1 ;  /* 0x0000000000017941 */ /* 0x000fea0003800000 */
.L_x_423:
        /* <DEDUP_REMOVED lines=13> */
.L_x_426:
[----:B------:R-:W-:Y:S05]  /*1fc50*/  BSYNC B1 ;  /* 0x0000000000017941 */ /* 0x000fea0003800000 */
.L_x_425:
        /* <DEDUP_REMOVED lines=13> */
.L_x_428:
[----:B------:R-:W-:Y:S05]  /*1fd30*/  BSYNC B1 ;  /* 0x0000000000017941 */ /* 0x000fea0003800000 */
.L_x_427:
        /* <DEDUP_REMOVED lines=13> */
.L_x_430:
[----:B------:R-:W-:Y:S05]  /*1fe10*/  BSYNC B1 ;  /* 0x0000000000017941 */ /* 0x000fea0003800000 */
.L_x_429:
        /* <DEDUP_REMOVED lines=13> */
.L_x_432:
[----:B------:R-:W-:Y:S05]  /*1fef0*/  BSYNC B1 ;  /* 0x0000000000017941 */ /* 0x000fea0003800000 */
.L_x_431:
        /* <DEDUP_REMOVED lines=13> */
.L_x_434:
[----:B------:R-:W-:Y:S05]  /*1ffd0*/  BSYNC B1 ;  /* 0x0000000000017941 */ /* 0x000fea0003800000 */
.L_x_433:
        /* <DEDUP_REMOVED lines=13> */
.L_x_436:
[----:B------:R-:W-:Y:S05]  /*200b0*/  BSYNC B1 ;  /* 0x0000000000017941 */ /* 0x000fea0003800000 */
.L_x_435:
        /* <DEDUP_REMOVED lines=13> */
.L_x_438:
[----:B------:R-:W-:Y:S05]  /*20190*/  BSYNC B1 ;  /* 0x0000000000017941 */ /* 0x000fea0003800000 */
.L_x_437:
        /* <DEDUP_REMOVED lines=13> */
.L_x_440:
[----:B------:R-:W-:Y:S05]  /*20270*/  BSYNC B1 ;  /* 0x0000000000017941 */ /* 0x000fea0003800000 */
.L_x_439:
        /* <DEDUP_REMOVED lines=13> */
.L_x_442:
[----:B------:R-:W-:Y:S05]  /*20350*/  BSYNC B1 ;  /* 0x0000000000017941 */ /* 0x000fea0003800000 */
.L_x_441:
        /* <DEDUP_REMOVED lines=13> */
.L_x_444:
[----:B------:R-:W-:Y:S05]  /*20430*/  BSYNC B1 ;  /* 0x0000000000017941 */ /* 0x000fea0003800000 */
.L_x_443:
        /* <DEDUP_REMOVED lines=13> */
.L_x_446:
[----:B------:R-:W-:Y:S05]  /*20510*/  BSYNC B1 ;  /* 0x0000000000017941 */ /* 0x000fea0003800000 */
.L_x_445:
        /* <DEDUP_REMOVED lines=13> */
.L_x_448:
[----:B------:R-:W-:Y:S05]  /*205f0*/  BSYNC B1 ;  /* 0x0000000000017941 */ /* 0x000fea0003800000 */
.L_x_447:
        /* <DEDUP_REMOVED lines=13> */
.L_x_450:
[----:B------:R-:W-:Y:S05]  /*206d0*/  BSYNC B1 ;  /* 0x0000000000017941 */ /* 0x000fea0003800000 */
.L_x_449:
        /* <DEDUP_REMOVED lines=13> */
.L_x_452:
[----:B------:R-:W-:Y:S05]  /*207b0*/  BSYNC B1 ;  /* 0x0000000000017941 */ /* 0x000fea0003800000 */
.L_x_451:
        /* <DEDUP_REMOVED lines=13> */
.L_x_454:
[----:B------:R-:W-:Y:S05]  /*20890*/  BSYNC B1 ;  /* 0x0000000000017941 */ /* 0x000fea0003800000 */
.L_x_453:
        /* <DEDUP_REMOVED lines=13> */
.L_x_456:
[----:B------:R-:W-:Y:S05]  /*20970*/  BSYNC B1 ;  /* 0x0000000000017941 */ /* 0x000fea0003800000 */
.L_x_455:
        /* <DEDUP_REMOVED lines=13> */
.L_x_458:
[----:B------:R-:W-:Y:S05]  /*20a50*/  BSYNC B1 ;  /* 0x0000000000017941 */ /* 0x000fea0003800000 */
.L_x_457:
        /* <DEDUP_REMOVED lines=13> */
.L_x_460:
[----:B------:R-:W-:Y:S05]  /*20b30*/  BSYNC B1 ;  /* 0x0000000000017941 */ /* 0x000fea0003800000 */
.L_x_459:
        /* <DEDUP_REMOVED lines=13> */
.L_x_462:
[----:B------:R-:W-:Y:S05]  /*20c10*/  BSYNC B1 ;  /* 0x0000000000017941 */ /* 0x000fea0003800000 */
.L_x_461:
        /* <DEDUP_REMOVED lines=13> */
.L_x_464:
[----:B------:R-:W-:Y:S05]  /*20cf0*/  BSYNC B1 ;  /* 0x0000000000017941 */ /* 0x000fea0003800000 */
.L_x_463:
        /* <DEDUP_REMOVED lines=13> */
.L_x_466:
[----:B------:R-:W-:Y:S05]  /*20dd0*/  BSYNC B1 ;  /* 0x0000000000017941 */ /* 0x000fea0003800000 */
.L_x_465:
        /* <DEDUP_REMOVED lines=13> */
.L_x_468:
[----:B------:R-:W-:Y:S05]  /*20eb0*/  BSYNC B1 ;  /* 0x0000000000017941 */ /* 0x000fea0003800000 */
.L_x_467:
        /* <DEDUP_REMOVED lines=13> */
.L_x_470:
[----:B------:R-:W-:Y:S05]  /*20f90*/  BSYNC B1 ;  /* 0x0000000000017941 */ /* 0x000fea0003800000 */
.L_x_469:
        /* <DEDUP_REMOVED lines=13> */
.L_x_472:
[----:B------:R-:W-:Y:S05]  /*21070*/  BSYNC B1 ;  /* 0x0000000000017941 */ /* 0x000fea0003800000 */
.L_x_471:
        /* <DEDUP_REMOVED lines=13> */
.L_x_474:
[----:B------:R-:W-:Y:S05]  /*21150*/  BSYNC B1 ;  /* 0x0000000000017941 */ /* 0x000fea0003800000 */
.L_x_473:
        /* <DEDUP_REMOVED lines=13> */
.L_x_476:
[----:B------:R-:W-:Y:S05]  /*21230*/  BSYNC B1 ;  /* 0x0000000000017941 */ /* 0x000fea0003800000 */
.L_x_475:
        /* <DEDUP_REMOVED lines=13> */
.L_x_478:
[----:B------:R-:W-:Y:S05]  /*21310*/  BSYNC B1 ;  /* 0x0000000000017941 */ /* 0x000fea0003800000 */
.L_x_477:
        /* <DEDUP_REMOVED lines=13> */
.L_x_480:
[----:B------:R-:W-:Y:S05]  /*213f0*/  BSYNC B1 ;  /* 0x0000000000017941 */ /* 0x000fea0003800000 */
.L_x_479:
        /* <DEDUP_REMOVED lines=13> */
.L_x_482:
[----:B------:R-:W-:Y:S05]  /*214d0*/  BSYNC B1 ;  /* 0x0000000000017941 */ /* 0x000fea0003800000 */
.L_x_481:
        /* <DEDUP_REMOVED lines=13> */
.L_x_484:
[----:B------:R-:W-:Y:S05]  /*215b0*/  BSYNC B1 ;  /* 0x0000000000017941 */ /* 0x000fea0003800000 */
.L_x_483:
        /* <DEDUP_REMOVED lines=13> */
.L_x_486:
[----:B------:R-:W-:Y:S05]  /*21690*/  BSYNC B1 ;  /* 0x0000000000017941 */ /* 0x000fea0003800000 */
.L_x_485:
        /* <DEDUP_REMOVED lines=13> */
.L_x_488:
[----:B------:R-:W-:Y:S05]  /*21770*/  BSYNC B1 ;  /* 0x0000000000017941 */ /* 0x000fea0003800000 */
.L_x_487:
        /* <DEDUP_REMOVED lines=13> */
.L_x_490:
[----:B------:R-:W-:Y:S05]  /*21850*/  BSYNC B1 ;  /* 0x0000000000017941 */ /* 0x000fea0003800000 */
.L_x_489:
        /* <DEDUP_REMOVED lines=13> */
.L_x_492:
[----:B------:R-:W-:Y:S05]  /*21930*/  BSYNC B1 ;  /* 0x0000000000017941 */ /* 0x000fea0003800000 */
.L_x_491:
        /* <DEDUP_REMOVED lines=13> */
.L_x_494:
[----:B------:R-:W-:Y:S05]  /*21a10*/  BSYNC B1 ;  /* 0x0000000000017941 */ /* 0x000fea0003800000 */
.L_x_493:
        /* <DEDUP_REMOVED lines=13> */
.L_x_496:
[----:B------:R-:W-:Y:S05]  /*21af0*/  BSYNC B1 ;  /* 0x0000000000017941 */ /* 0x000fea0003800000 */
.L_x_495:
        /* <DEDUP_REMOVED lines=13> */
.L_x_498:
[----:B------:R-:W-:Y:S05]  /*21bd0*/  BSYNC B1 ;  /* 0x0000000000017941 */ /* 0x000fea0003800000 */
.L_x_497:
        /* <DEDUP_REMOVED lines=13> */
.L_x_500:
[----:B------:R-:W-:Y:S05]  /*21cb0*/  BSYNC B1 ;  /* 0x0000000000017941 */ /* 0x000fea0003800000 */
.L_x_499:
        /* <DEDUP_REMOVED lines=13> */
.L_x_502:
[----:B------:R-:W-:Y:S05]  /*21d90*/  BSYNC B1 ;  /* 0x0000000000017941 */ /* 0x000fea0003800000 */
.L_x_501:
        /* <DEDUP_REMOVED lines=13> */
.L_x_504:
[----:B------:R-:W-:Y:S05]  /*21e70*/  BSYNC B1 ;  /* 0x0000000000017941 */ /* 0x000fea0003800000 */
.L_x_503:
        /* <DEDUP_REMOVED lines=13> */
.L_x_506:
[----:B------:R-:W-:Y:S05]  /*21f50*/  BSYNC B1 ;  /* 0x0000000000017941 */ /* 0x000fea0003800000 */
.L_x_505:
        /* <DEDUP_REMOVED lines=13> */
.L_x_508:
[----:B------:R-:W-:Y:S05]  /*22030*/  BSYNC B1 ;  /* 0x0000000000017941 */ /* 0x000fea0003800000 */
.L_x_507:
        /* <DEDUP_REMOVED lines=13> */
.L_x_510:
[----:B------:R-:W-:Y:S05]  /*22110*/  BSYNC B1 ;  /* 0x0000000000017941 */ /* 0x000fea0003800000 */
.L_x_509:
        /* <DEDUP_REMOVED lines=13> */
.L_x_512:
[----:B------:R-:W-:Y:S05]  /*221f0*/  BSYNC B1 ;  /* 0x0000000000017941 */ /* 0x000fea0003800000 */
.L_x_511:
        /* <DEDUP_REMOVED lines=13> */
.L_x_514:
[----:B------:R-:W-:Y:S05]  /*222d0*/  BSYNC B1 ;  /* 0x0000000000017941 */ /* 0x000fea0003800000 */
.L_x_513:
        /* <DEDUP_REMOVED lines=13> */
.L_x_516:
[----:B------:R-:W-:Y:S05]  /*223b0*/  BSYNC B1 ;  /* 0x0000000000017941 */ /* 0x000fea0003800000 */
.L_x_515:
        /* <DEDUP_REMOVED lines=13> */
.L_x_518:
[----:B------:R-:W-:Y:S05]  /*22490*/  BSYNC B1 ;  /* 0x0000000000017941 */ /* 0x000fea0003800000 */
.L_x_517:
        /* <DEDUP_REMOVED lines=13> */
.L_x_520:
[----:B------:R-:W-:Y:S05]  /*22570*/  BSYNC B1 ;  /* 0x0000000000017941 */ /* 0x000fea0003800000 */
.L_x_519:
        /* <DEDUP_REMOVED lines=13> */
.L_x_522:
[----:B------:R-:W-:Y:S05]  /*22650*/  BSYNC B1 ;  /* 0x0000000000017941 */ /* 0x000fea0003800000 */
.L_x_521:
        /* <DEDUP_REMOVED lines=13> */
.L_x_524:
[----:B------:R-:W-:Y:S05]  /*22730*/  BSYNC B1 ;  /* 0x0000000000017941 */ /* 0x000fea0003800000 */
.L_x_523:
        /* <DEDUP_REMOVED lines=13> */
.L_x_526:
[----:B------:R-:W-:Y:S05]  /*22810*/  BSYNC B1 ;  /* 0x0000000000017941 */ /* 0x000fea0003800000 */
.L_x_525:
        /* <DEDUP_REMOVED lines=13> */
.L_x_528:
[----:B------:R-:W-:Y:S05]  /*228f0*/  BSYNC B1 ;  /* 0x0000000000017941 */ /* 0x000fea0003800000 */
.L_x_527:
        /* <DEDUP_REMOVED lines=13> */
.L_x_530:
[----:B------:R-:W-:Y:S05]  /*229d0*/  BSYNC B1 ;  /* 0x0000000000017941 */ /* 0x000fea0003800000 */
.L_x_529:
        /* <DEDUP_REMOVED lines=13> */
.L_x_532:
[----:B------:R-:W-:Y:S05]  /*22ab0*/  BSYNC B1 ;  /* 0x0000000000017941 */ /* 0x000fea0003800000 */
.L_x_531:
        /* <DEDUP_REMOVED lines=13> */
.L_x_534:
[----:B------:R-:W-:Y:S05]  /*22b90*/  BSYNC B1 ;  /* 0x0000000000017941 */ /* 0x000fea0003800000 */
.L_x_533:
        /* <DEDUP_REMOVED lines=13> */
.L_x_536:
[----:B------:R-:W-:Y:S05]  /*22c70*/  BSYNC B1 ;  /* 0x0000000000017941 */ /* 0x000fea0003800000 */
.L_x_535:
        /* <DEDUP_REMOVED lines=13> */
.L_x_538:
[----:B------:R-:W-:Y:S05]  /*22d50*/  BSYNC B1 ;  /* 0x0000000000017941 */ /* 0x000fea0003800000 */
.L_x_537:
        /* <DEDUP_REMOVED lines=13> */
.L_x_540:
[----:B------:R-:W-:Y:S05]  /*22e30*/  BSYNC B1 ;  /* 0x0000000000017941 */ /* 0x000fea0003800000 */
.L_x_539:
[----:B--234-:R-:W2:Y:S01]  /*22e40*/  LDL.LU R3, [R1+0x444] ;  /* 0x0004440001037983 */ /* 0x01cea20000300800 */
[----:B-----5:R-:W-:Y:S01]  /*22e50*/  LOP3.LUT R6, R6, 0xff, RZ, 0xc0, !PT ;  /* 0x000000ff06067812 */ /* 0x020fe200078ec0ff */
[----:B------:R-:W-:Y:S01]  /*22e60*/  BSSY B1, `(.L_x_541) ;  /* 0x000000b000017945 */ /* 0x000fe20003800000 */
[----:B------:R-:W-:Y:S02]  /*22e70*/  ISETP.LT.OR P2, PT, R0, 0xf9, !P1 ;  /* 0x000000f90000780c */ /* 0x000fe40004f41670 */
[----:B------:R-:W-:Y:S02]  /*22e80*/  F2FP.F16.E4M3.UNPACK_B R6, R6 ;  /* 0x00000006ff06723e */ /* 0x000fe400020006ff */
[----:B------:R-:W-:-:S03]  /*22e90*/  PRMT R2, RZ, 0x7610, R2 ;  /* 0x00007610ff027816 */ /* 0x000fc60000000002 */
[----:B------:R-:W-:-:S05]  /*22ea0*/  HADD2.F32 R6, -RZ, R6.H0_H0 ;  /* 0x20000006ff067230 */ /* 0x000fca0000004100 */
[----:B------:R-:W-:-:S04]  /*22eb0*/  FMUL R6, R6, UR21 ;  /* 0x0000001506067c20 */ /* 0x000fc80008400000 */
[----:B--2---:R-:W-:-:S05]  /*22ec0*/  FFMA R6, R3, UR20, R6 ;  /* 0x0000001403067c23 */ /* 0x004fca0008000006 */
[----:B------:R-:W-:-:S05]  /*22ed0*/  F2FP.SATFINITE.E4M3.F32.PACK_AB_MERGE_C R3, RZ, R6, RZ ;  /* 0x00000006ff03723e */ /* 0x000fca00048070ff */
[----:B------:R2:W-:Y:S01]  /*22ee0*/  @!P0 STG.E.U8 desc[UR14][R30.64+0xf9], R3 ;  /* 0x0000f9031e008986 */ /* 0x0005e2000c10110e */
[----:B------:R-:W-:Y:S05]  /*22ef0*/  @P2 BRA `(.L_x_542) ;  /* 0x0000000000042947 */ /* 0x000fea0003800000 */
[----:B------:R3:W5:Y:S02]  /*22f00*/  LDG.E.U8 R2, desc[UR14][R4.64+0xf8] ;  /* 0x0000f80e04027981 */ /* 0x000764000c1e1100 */
.L_x_542:
[----:B------:R-:W-:Y:S05]  /*22f10*/  BSYNC B1 ;  /* 0x0000000000017941 */ /* 0x000fea0003800000 */
.L_x_541:
[----:B--2---:R-:W2:Y:S01]  /*22f20*/  LDL.LU R3, [R1+0x448] ;  /* 0x0004480001037983 */ /* 0x004ea20000300800 */
        /* <DEDUP_REMOVED lines=12> */
.L_x_544:
[----:B------:R-:W-:Y:S05]  /*22ff0*/  BSYNC B1 ;  /* 0x0000000000017941 */ /* 0x000fea0003800000 */
.L_x_543:
[----:B------:R-:W-:Y:S05]  /*23000*/  @P1 BRA `(.L_x_545) ;  /* 0x0000004800841947 */ /* 0x000fea0003800000 */
[----:B------:R-:W2:Y:S01]  /*23010*/  LDL.LU R2, [R1+0x44c] ;  /* 0x00044c0001027983 */ /* 0x000ea20000300800 */
[----:B-----5:R-:W-:-:S04]  /*23020*/  LOP3.LUT R0, R0, 0xff, RZ, 0xc0, !PT ;  /* 0x000000ff00007812 */ /* 0x020fc800078ec0ff */
[----:B------:R-:W-:-:S05]  /*23030*/  F2FP.F16.E4M3.UNPACK_B R0, R0 ;  /* 0x00000000ff00723e */ /* 0x000fca00020006ff */
[----:B------:R-:W-:-:S05]  /*23040*/  HADD2.F32 R0, -RZ, R0.H0_H0 ;  /* 0x20000000ff007230 */ /* 0x000fca0000004100 */
[----:B------:R-:W-:-:S04]  /*23050*/  FMUL R0, R0, UR21 ;  /* 0x0000001500007c20 */ /* 0x000fc80008400000 */
[----:B--2---:R-:W-:-:S05]  /*23060*/  FFMA R0, R2, UR20, R0 ;  /* 0x0000001402007c23 */ /* 0x004fca0008000000 */
[----:B------:R-:W-:-:S05]  /*23070*/  F2FP.SATFINITE.E4M3.F32.PACK_AB_MERGE_C R3, RZ, R0, RZ ;  /* 0x00000000ff03723e */ /* 0x000fca00048070ff */
[----:B------:R2:W-:Y:S01]  /*23080*/  STG.E.U8 desc[UR14][R28.64+0xf9], R3 ;  /* 0x0000f9031c007986 */ /* 0x0005e2000c10110e */
[----:B------:R-:W-:Y:S05]  /*23090*/  BRA `(.L_x_545) ;  /* 0x0000004800607947 */ /* 0x000fea0003800000 */
.L_x_32:
[----:B------:R-:W-:Y:S01]  /*230a0*/  ISETP.GE.AND P3, PT, R34, 0x1, PT ;  /* 0x000000012200780c */ /* 0x000fe20003f66270 */
[----:B-----5:R-:W-:Y:S01]  /*230b0*/  FMUL R2, R2, UR20 ;  /* 0x0000001402027c20 */ /* 0x020fe20008400000 */
[----:B------:R-:W3:Y:S02]  /*230c0*/  LDL.LU R40, [R1+0x200] ;  /* 0x0002000001287983 */ /* 0x000ee40000300800 */
[----:B------:R-:W-:Y:S02]  /*230d0*/  ISETP.LT.OR P0, PT, R0, 0x1, !P3 ;  /* 0x000000010000780c */ /* 0x000fe40005f01670 */
[----:B------:R-:W-:Y:S01]  /*230e0*/  F2FP.SATFINITE.E4M3.F32.PACK_AB_MERGE_C R2, RZ, R2, RZ ;  /* 0x00000002ff02723e */ /* 0x000fe200048070ff */
[----:B------:R-:W-:Y:S01]  /*230f0*/  FMUL R3, R3, UR20 ;  /* 0x0000001403037c20 */ /* 0x000fe20008400000 */
[----:B------:R-:W-:Y:S01]  /*23100*/  ISETP.GE.AND P2, PT, R34, 0x9, PT ;  /* 0x000000092200780c */ /* 0x000fe20003f46270 */
[----:B------:R-:W-:Y:S01]  /*23110*/  FMUL R4, R4, UR20 ;  /* 0x0000001404047c20 */ /* 0x000fe20008400000 */
[----:B------:R-:W-:Y:S01]  /*23120*/  FMUL R5, R5, UR20 ;  /* 0x0000001405057c20 */ /* 0x000fe20008400000 */
[----:B------:R-:W-:Y:S01]  /*23130*/  ISETP.LT.OR P1, PT, R0, 0x9, !P3 ;  /* 0x000000090000780c */ /* 0x000fe20005f21670 */
[----:B------:R-:W-:Y:S01]  /*23140*/  FMUL R6, R6, UR20 ;  /* 0x0000001406067c20 */ /* 0x000fe20008400000 */
[----:B------:R-:W-:Y:S01]  /*23150*/  FMUL R7, R7, UR20 ;  /* 0x0000001407077c20 */ /* 0x000fe20008400000 */
[----:B------:R-:W-:Y:S01]  /*23160*/  FMUL R8, R8, UR20 ;  /* 0x0000001408087c20 */ /* 0x000fe20008400000 */
[----:B------:R-:W-:Y:S01]  /*23170*/  FMUL R9, R9, UR20 ;  /* 0x0000001409097c20 */ /* 0x000fe20008400000 */
[----:B------:R-:W-:Y:S01]  /*23180*/  FMUL R10, R10, UR20 ;  /* 0x000000140a0a7c20 */ /* 0x000fe20008400000 */
[----:B------:R-:W-:Y:S01]  /*23190*/  @!P0 STG.E.U8 desc[UR14][R24.64], R2 ;  /* 0x0000000218008986 */ /* 0x000fe2000c10110e */
[----:B------:R-:W-:-:S02]  /*231a0*/  ISETP.LT.OR P0, PT, R0, 0x2, !P3 ;  /* 0x000000020000780c */ /* 0x000fc40005f01670 */
[----:B------:R-:W-:Y:S01]  /*231b0*/  F2FP.SATFINITE.E4M3.F32.PACK_AB_MERGE_C R3, RZ, R3, RZ ;  /* 0x00000003ff03723e */ /* 0x000fe200048070ff */
[----:B------:R-:W-:Y:S01]  /*231c0*/  FMUL R11, R11, UR20 ;  /* 0x000000140b0b7c20 */ /* 0x000fe20008400000 */
[----:B------:R-:W-:Y:S01]  /*231d0*/  F2FP.SATFINITE.E4M3.F32.PACK_AB_MERGE_C R4, RZ, R4, RZ ;  /* 0x00000004ff04723e */ /* 0x000fe200048070ff */
[----:B------:R-:W-:Y:S01]  /*231e0*/  FMUL R12, R12, UR20 ;  /* 0x000000140c0c7c20 */ /* 0x000fe20008400000 */
[----:B------:R-:W-:Y:S01]  /*231f0*/  FMUL R13, R13, UR20 ;  /* 0x000000140d0d7c20 */ /* 0x000fe20008400000 */
[----:B------:R-:W-:Y:S01]  /*23200*/  FMUL R14, R14, UR20 ;  /* 0x000000140e0e7c20 */ /* 0x000fe20008400000 */
[----:B------:R-:W-:Y:S01]  /*23210*/  FMUL R15, R15, UR20 ;  /* 0x000000140f0f7c20 */ /* 0x000fe20008400000 */
[----:B------:R-:W-:Y:S01]  /*23220*/  FMUL R16, R16, UR20 ;  /* 0x0000001410107c20 */ /* 0x000fe20008400000 */
[----:B------:R-:W-:Y:S01]  /*23230*/  FMUL R17, R17, UR20 ;  /* 0x0000001411117c20 */ /* 0x000fe20008400000 */
[----:B------:R-:W-:Y:S01]  /*23240*/  FMUL R18, R18, UR20 ;  /* 0x0000001412127c20 */ /* 0x000fe20008400000 */
[----:B------:R-:W-:Y:S01]  /*23250*/  FMUL R19, R19, UR20 ;  /* 0x0000001413137c20 */ /* 0x000fe20008400000 */
[----:B------:R0:W-:Y:S01]  /*23260*/  @!P0 STG.E.U8 desc[UR14][R24.64+0x1], R3 ;  /* 0x0000010318008986 */ /* 0x0001e2000c10110e */
[----:B------:R-:W-:-:S02]  /*23270*/  ISETP.LT.OR P0, PT, R0, 0x1, !P2 ;  /* 0x000000010000780c */ /* 0x000fc40005701670 */
[----:B------:R-:W-:Y:S01]  /*23280*/  F2FP.SATFINITE.E4M3.F32.PACK_AB_MERGE_C R5, RZ, R5, RZ ;  /* 0x00000005ff05723e */ /* 0x000fe200048070ff */
[----:B------:R-:W-:Y:S01]  /*23290*/  FMUL R20, R20, UR20 ;  /* 0x0000001414147c20 */ /* 0x000fe20008400000 */
[----:B------:R-:W4:Y:S01]  /*232a0*/  LDL.LU R39, [R1+0x204] ;  /* 0x0002040001277983 */ /* 0x000f220000300800 */
[----:B------:R-:W-:Y:S02]  /*232b0*/  F2FP.SATFINITE.E4M3.F32.PACK_AB_MERGE_C R6, RZ, R6, RZ ;  /* 0x00000006ff06723e */ /* 0x000fe400048070ff */
[----:B------:R-:W-:Y:S01]  /*232c0*/  F2FP.SATFINITE.E4M3.F32.PACK_AB_MERGE_C R7, RZ, R7, RZ ;  /* 0x00000007ff07723e */ /* 0x000fe200048070ff */
[----:B------:R-:W-:Y:S01]  /*232d0*/  FMUL R21, R21, UR20 ;  /* 0x0000001415157c20 */ /* 0x000fe20008400000 */
[C---:B------:R-:W-:Y:S01]  /*232e0*/  ISETP.LT.OR P5, PT, R0.reuse, 0xa, !P2 ;  /* 0x0000000a0000780c */ /* 0x040fe200057a1670 */
[----:B------:R-:W2:Y:S04]  /*232f0*/  LDL.LU R35, [R1+0x208] ;  /* 0x0002080001237983 */ /* 0x000ea80000300800 */
[----:B------:R-:W-:Y:S01]  /*23300*/  @!P0 STG.E.U8 desc[UR14][R26.64], R4 ;  /* 0x000000041a008986 */ /* 0x000fe2000c10110e */
[----:B------:R-:W-:-:S02]  /*23310*/  ISETP.LT.OR P0, PT, R0, 0x2, !P2 ;  /* 0x000000020000780c */ /* 0x000fc40005701670 */
[----:B------:R-:W-:Y:S01]  /*23320*/  F2FP.SATFINITE.E4M3.F32.PACK_AB_MERGE_C R8, RZ, R8, RZ ;  /* 0x00000008ff08723e */ /* 0x000fe200048070ff */
[----:B------:R-:W-:Y:S01]  /*23330*/  FMUL R22, R22, UR20 ;  /* 0x0000001416167c20 */ /* 0x000fe20008400000 */
[----:B------:R-:W-:Y:S01]  /*23340*/  F2FP.SATFINITE.E4M3.F32.PACK_AB_MERGE_C R9, RZ, R9, RZ ;  /* 0x00000009ff09723e */ /* 0x000fe200048070ff */
[----:B------:R-:W4:Y:S08]  /*23350*/  LDL.LU R33, [R1+0x20c] ;  /* 0x00020c0001217983 */ /* 0x000f300000300800 */
[----:B------:R1:W-:Y:S01]  /*23360*/  @!P0 STG.E.U8 desc[UR14][R26.64+0x1], R5 ;  /* 0x000001051a008986 */ /* 0x0003e2000c10110e */
[----:B------:R-:W-:-:S03]  /*23370*/  ISETP.LT.OR P0, PT, R0, 0xa, !P3 ;  /* 0x0000000a0000780c */ /* 0x000fc60005f01670 */
[----:B------:R-:W-:Y:S01]  /*23380*/  @!P1 STG.E.U8 desc[UR14][R24.64+0x8], R6 ;  /* 0x0000080618009986 */ /* 0x000fe2000c10110e */
[C---:B------:R-:W-:Y:S02]  /*23390*/  ISETP.LT.OR P1, PT, R0.reuse, 0x9, !P2 ;  /* 0x000000090000780c */ /* 0x040fe40005721670 */
[----:B------:R-:W-:Y:S01]  /*233a0*/  F2FP.SATFINITE.E4M3.F32.PACK_AB_MERGE_C R10, RZ, R10, RZ ;  /* 0x0000000aff0a723e */ /* 0x000fe200048070ff */
[----:B------:R-:W4:Y:S01]  /*233b0*/  LDL.LU R32, [R1+0x210] ;  /* 0x0002100001207983 */ /* 0x000f220000300800 */
[----:B------:R-:W-:Y:S02]  /*233c0*/  F2FP.SATFINITE.E4M3.F32.PACK_AB_MERGE_C R11, RZ, R11, RZ ;  /* 0x0000000bff0b723e */ /* 0x000fe400048070ff */
[----:B------:R-:W-:Y:S01]  /*233d0*/  F2FP.SATFINITE.E4M3.F32.PACK_AB_MERGE_C R12, RZ, R12, RZ ;  /* 0x0000000cff0c723e */ /* 0x000fe200048070ff */
[----:B------:R-:W-:Y:S01]  /*233e0*/  FMUL R23, R23, UR20 ;  /* 0x0000001417177c20 */ /* 0x000fe20008400000 */
[----:B------:R-:W-:Y:S01]  /*233f0*/  F2FP.SATFINITE.E4M3.F32.PACK_AB_MERGE_C R13, RZ, R13, RZ ;  /* 0x0000000dff0d723e */ /* 0x000fe200048070ff */
[----:B------:R-:W-:Y:S01]  /*23400*/  @!P0 STG.E.U8 desc[UR14][R24.64+0x9], R7 ;  /* 0x0000090718008986 */ /* 0x000fe2000c10110e */
[----:B------:R-:W-:-:S03]  /*23410*/  ISETP.LT.OR P0, PT, R0, 0x11, !P3 ;  /* 0x000000110000780c */ /* 0x000fc60005f01670 */
[----:B------:R-:W-:Y:S01]  /*23420*/  @!P1 STG.E.U8 desc[UR14][R26.64+0x8], R8 ;  /* 0x000008081a009986 */ /* 0x000fe2000c10110e */
[----:B------:R-:W-:-:S03]  /*23430*/  ISETP.LT.OR P1, PT, R0, 0x12, !P3 ;  /* 0x000000120000780c */ /* 0x000fc60005f21670 */
[----:B------:R-:W-:Y:S01]  /*23440*/  @!P5 STG.E.U8 desc[UR14][R26.64+0x9], R9 ;  /* 0x000009091a00d986 */ /* 0x000fe2000c10110e */
[----:B------:R-:W-:Y:S02]  /*23450*/  ISETP.LT.OR P5, PT, R0, 0x11, !P2 ;  /* 0x000000110000780c */ /* 0x000fe400057a1670 */
        /* <DEDUP_REMOVED lines=8> */
[C---:B------:R-:W-:Y:S02]  /*234e0*/  ISETP.LT.OR P5, PT, R0.reuse, 0x1a, !P3 ;  /* 0x0000001a0000780c */ /* 0x040fe40005fa1670 */
        /* <DEDUP_REMOVED lines=22> */
[C---:B------:R-:W-:Y:S02]  /*23650*/  ISETP.LT.OR P0, PT, R0.reuse, 0x29, !P3 ;  /* 0x000000290000780c */ /* 0x040fe40005f01670 */
[----:B------:R-:W-:Y:S01]  /*23660*/  F2FP.SATFINITE.E4M3.F32.PACK_AB_MERGE_C R22, RZ, R22, RZ ;  /* 0x00000016ff16723e */ /* 0x000fe200048070ff */
[----:B------:R-:W-:Y:S01]  /*23670*/  @!P1 STG.E.U8 desc[UR14][R26.64+0x20], R20 ;  /* 0x000020141a009986 */ /* 0x000fe2000c10110e */
[----:B------:R-:W-:-:S02]  /*23680*/  ISETP.LT.OR P1, PT, R0, 0x2a, !P3 ;  /* 0x0000002a0000780c */ /* 0x000fc40005f21670 */
[C---:B------:R-:W-:Y:S01]  /*23690*/  ISETP.LT.OR P6, PT, R0.reuse, 0x2a, !P2 ;  /* 0x0000002a0000780c */ /* 0x040fe200057c1670 */
[----:B------:R-:W-:Y:S01]  /*236a0*/  @!P5 STG.E.U8 desc[UR14][R26.64+0x21], R21 ;  /* 0x000021151a00d986 */ /* 0x000fe2000c10110e */
[----:B------:R-:W-:Y:S01]  /*236b0*/  ISETP.LT.OR P5, PT, R0, 0x29, !P2 ;  /* 0x000000290000780c */ /* 0x000fe200057a1670 */
[----:B------:R-:W-:Y:S01]  /*236c0*/  FMUL R156, R156, UR20 ;  /* 0x000000149c9c7c20 */ /* 0x000fe20008400000 */
[----:B------:R-:W-:Y:S01]  /*236d0*/  FMUL R157, R157, UR20 ;  /* 0x000000149d9d7c20 */ /* 0x000fe20008400000 */
[----:B------:R-:W-:Y:S01]  /*236e0*/  FMUL R158, R158, UR20 ;  /* 0x000000149e9e7c20 */ /* 0x000fe20008400000 */
[----:B------:R-:W-:Y:S01]  /*236f0*/  FMUL R159, R159, UR20 ;  /* 0x000000149f9f7c20 */ /* 0x000fe20008400000 */
[----:B------:R-:W-:Y:S01]  /*23700*/  @!P0 STG.E.U8 desc[UR14][R24.64+0x28], R22 ;  /* 0x0000281618008986 */ /* 0x000fe2000c10110e */
[----:B------:R-:W-:Y:S02]  /*23710*/  ISETP.LT.OR P0, PT, R0, 0x31, !P3 ;  /* 0x000000310000780c */ /* 0x000fe40005f01670 */
[----:B------:R-:W-:Y:S01]  /*23720*/  F2FP.SATFINITE.E4M3.F32.PACK_AB_MERGE_C R23, RZ, R23, RZ ;  /* 0x00000017ff17723e */ /* 0x000fe200048070ff */
[----:B------:R-:W-:Y:S01]  /*23730*/  FMUL R160, R160, UR20 ;  /* 0x00000014a0a07c20 */ /* 0x000fe20008400000 */
[----:B------:R-:W-:Y:S01]  /*23740*/  F2FP.SATFINITE.E4M3.F32.PACK_AB_MERGE_C R152, RZ, R152, RZ ;  /* 0x00000098ff98723e */ /* 0x000fe200048070ff */
[----:B------:R-:W-:Y:S01]  /*23750*/  FMUL R161, R161, UR20 ;  /* 0x00000014a1a17c20 */ /* 0x000fe20008400000 */
        /* <DEDUP_REMOVED lines=47> */
[----:B0-----:R-:W-:Y:S01]  /*23a50*/  F2FP.SATFINITE.E4M3.F32.PACK_AB_MERGE_C R3, RZ, R166, RZ ;  /* 0x000000a6ff03723e */ /* 0x001fe200048070ff */
[----:B------:R-:W-:Y:S01]  /*23a60*/  @!P1 STG.E.U8 desc[UR14][R24.64+0x41], R163 ;  /* 0x000041a318009986 */ /* 0x000fe2000c10110e */
[----:B------:R-:W-:-:S03]  /*23a70*/  ISETP.LT.OR P1, PT, R0, 0x4a, !P3 ;  /* 0x0000004a0000780c */ /* 0x000fc60005f21670 */
[----:B------:R-:W-:Y:S01]  /*23a80*/  @!P5 STG.E.U8 desc[UR14][R26.64+0x40], R164 ;  /* 0x000040a41a00d986 */ /* 0x000fe2000c10110e */
[----:B------:R-:W-:-:S03]  /*23a90*/  ISETP.LT.OR P5, PT, R0, 0x49, !P2 ;  /* 0x000000490000780c */ /* 0x000fc600057a1670 */
[----:B------:R-:W-:Y:S01]  /*23aa0*/  @!P6 STG.E.U8 desc[UR14][R26.64+0x41], R165 ;  /* 0x000041a51a00e986 */ /* 0x000fe2000c10110e */
[----:B------:R-:W-:-:S03]  /*23ab0*/  ISETP.LT.OR P6, PT, R0, 0x4a, !P2 ;  /* 0x0000004a0000780c */ /* 0x000fc600057c1670 */
[----:B------:R0:W-:Y:S01]  /*23ac0*/  @!P0 STG.E.U8 desc[UR14][R24.64+0x48], R3 ;  /* 0x0000480318008986 */ /* 0x0001e2000c10110e */
[----:B------:R-:W-:Y:S02]  /*23ad0*/  ISETP.LT.OR P0, PT, R0, 0x51, !P3 ;  /* 0x000000510000780c */ /* 0x000fe40005f01670 */
[----:B------:R-:W-:Y:S01]  /*23ae0*/  F2FP.SATFINITE.E4M3.F32.PACK_AB_MERGE_C R167, RZ, R167, RZ ;  /* 0x000000a7ffa7723e */ /* 0x000fe200048070ff */
[----:B------:R-:W-:Y:S01]  /*23af0*/  FMUL R172, R172, UR20 ;  /* 0x00000014acac7c20 */ /* 0x000fe20008400000 */
[----:B-1----:R-:W-:Y:S01]  /*23b00*/  F2FP.SATFINITE.E4M3.F32.PACK_AB_MERGE_C R5, RZ, R168, RZ ;  /* 0x000000a8ff05723e */ /* 0x002fe200048070ff */
[----:B------:R-:W-:Y:S01]  /*23b10*/  FMUL R173, R173, UR20 ;  /* 0x00000014adad7c20 */ /* 0x000fe20008400000 */
[----:B------:R-:W-:Y:S01]  /*23b20*/  F2FP.SATFINITE.E4M3.F32.PACK_AB_MERGE_C R169, RZ, R169, RZ ;  /* 0x000000a9ffa9723e */ /* 0x000fe200048070ff */
[----:B------:R-:W-:Y:S01]  /*23b30*/  @!P1 STG.E.U8 desc[UR14][R24.64+0x49], R167 ;  /* 0x000049a718009986 */ /* 0x000fe2000c10110e */
[----:B0-----:R-:W-:-:S03]  /*23b40*/  F2FP.SATFINITE.E4M3.F32.PACK_AB_MERGE_C R3, RZ, R170, RZ ;  /* 0x000000aaff03723e */ /* 0x001fc600048070ff */
[----:B------:R0:W-:Y:S01]  /*23b50*/  @!P5 STG.E.U8 desc[UR14][R26.64+0x48], R5 ;  /* 0x000048051a00d986 */ /* 0x0001e2000c10110e */
[C---:B------:R-:W-:Y:S02]  /*23b60*/  ISETP.LT.OR P1, PT, R0.reuse, 0x52, !P3 ;  /* 0x000000520000780c */ /* 0x040fe40005f21670 */
[C---:B------:R-:W-:Y:S01]  /*23b70*/  ISETP.LT.OR P5, PT, R0.reuse, 0x51, !P2 ;  /* 0x000000510000780c */ /* 0x040fe200057a1670 */
[----:B------:R-:W-:Y:S01]  /*23b80*/  @!P6 STG.E.U8 desc[UR14][R26.64+0x49], R169 ;  /* 0x000049a91a00e986 */ /* 0x000fe2000c10110e */
[----:B------:R-:W-:-:S03]  /*23b90*/  ISETP.LT.OR P6, PT, R0, 0x52, !P2 ;  /* 0x000000520000780c */ /* 0x000fc600057c1670 */
[----:B------:R1:W-:Y:S01]  /*23ba0*/  @!P0 STG.E.U8 desc[UR14][R24.64+0x50], R3 ;  /* 0x0000500318008986 */ /* 0x0003e2000c10110e */
[----:B------:R-:W-:Y:S01]  /*23bb0*/  ISETP.LT.OR P0, PT, R0, 0x59, !P3 ;  /* 0x000000590000780c */ /* 0x000fe20005f01670 */
[----:B------:R-:W-:Y:S01]  /*23bc0*/  FMUL R174, R174, UR20 ;  /* 0x00000014aeae7c20 */ /* 0x000fe20008400000 */
[----:B------:R-:W-:Y:S01]  /*23bd0*/  F2FP.SATFINITE.E4M3.F32.PACK_AB_MERGE_C R171, RZ, R171, RZ ;  /* 0x000000abffab723e */ /* 0x000fe200048070ff */
[----:B------:R-:W-:Y:S01]  /*23be0*/  FMUL R175, R175, UR20 ;  /* 0x00000014afaf7c20 */ /* 0x000fe20008400000 */
[----:B0-----:R-:W-:Y:S01]  /*23bf0*/  F2FP.SATFINITE.E4M3.F32.PACK_AB_MERGE_C R5, RZ, R172, RZ ;  /* 0x000000acff05723e */ /* 0x001fe200048070ff */
[----:B------:R-:W-:Y:S01]  /*23c00*/  FMUL R176, R176, UR20 ;  /* 0x00000014b0b07c20 */ /* 0x000fe20008400000 */
[----:B------:R-:W-:Y:S01]  /*23c10*/  F2FP.SATFINITE.E4M3.F32.PACK_AB_MERGE_C R173, RZ, R173, RZ ;  /* 0x000000adffad723e */ /* 0x000fe200048070ff */
[----:B------:R-:W-:Y:S01]  /*23c20*/  @!P1 STG.E.U8 desc[UR14][R24.64+0x51], R171 ;  /* 0x000051ab18009986 */ /* 0x000fe2000c10110e */
[----:B-1----:R-:W-:-:S03]  /*23c30*/  F2FP.SATFINITE.E4M3.F32.PACK_AB_MERGE_C R3, RZ, R174, RZ ;  /* 0x000000aeff03723e */ /* 0x002fc600048070ff */
        /* <DEDUP_REMOVED lines=220> */
[----:B------:R-:W4:Y:S01]  /*24a00*/  LDL.LU R38, [R1+0x214] ;  /* 0x0002140001267983 */ /* 0x000f220000300800 */
[----:B------:R-:W-:Y:S02]  /*24a10*/  F2FP.SATFINITE.E4M3.F32.PACK_AB_MERGE_C R229, RZ, R229, RZ ;  /* 0x000000e5ffe5723e */ /* 0x000fe400048070ff */
[----:B-1----:R-:W-:Y:S01]  /*24a20*/  F2FP.SATFINITE.E4M3.F32.PACK_AB_MERGE_C R3, RZ, R230, RZ ;  /* 0x000000e6ff03723e */ /* 0x002fe200048070ff */
[----:B------:R-:W-:Y:S01]  /*24a30*/  @!P1 STG.E.U8 desc[UR14][R24.64+0xc1], R227 ;  /* 0x0000c1e318009986 */ /* 0x000fe2000c10110e */
[----:B------:R-:W-:-:S03]  /*24a40*/  ISETP.LT.OR P1, PT, R0, 0xca, !P3 ;  /* 0x000000ca0000780c */ /* 0x000fc60005f21670 */
[----:B------:R0:W-:Y:S01]  /*24a50*/  @!P5 STG.E.U8 desc[UR14][R26.64+0xc0], R5 ;  /* 0x0000c0051a00d986 */ /* 0x0001e2000c10110e */
[----:B------:R-:W-:-:S03]  /*24a60*/  ISETP.LT.OR P5, PT, R0, 0xc9, !P2 ;  /* 0x000000c90000780c */ /* 0x000fc600057a1670 */
[----:B------:R-:W-:Y:S01]  /*24a70*/  @!P6 STG.E.U8 desc[UR14][R26.64+0xc1], R229 ;  /* 0x0000c1e51a00e986 */ /* 0x000fe2000c10110e */
[----:B------:R-:W-:-:S03]  /*24a80*/  ISETP.LT.OR P6, PT, R0, 0xca, !P2 ;  /* 0x000000ca0000780c */ /* 0x000fc600057c1670 */
[----:B------:R4:W-:Y:S01]  /*24a90*/  @!P0 STG.E.U8 desc[UR14][R24.64+0xc8], R3 ;  /* 0x0000c80318008986 */ /* 0x0009e2000c10110e */
[----:B------:R-:W-:Y:S01]  /*24aa0*/  ISETP.LT.OR P0, PT, R0, 0xd1, !P3 ;  /* 0x000000d10000780c */ /* 0x000fe20005f01670 */
[----:B------:R-:W-:Y:S01]  /*24ab0*/  FMUL R232, R232, UR20 ;  /* 0x00000014e8e87c20 */ /* 0x000fe20008400000 */
[----:B------:R-:W-:Y:S01]  /*24ac0*/  FMUL R233, R233, UR20 ;  /* 0x00000014e9e97c20 */ /* 0x000fe20008400000 */
[----:B------:R-:W4:Y:S01]  /*24ad0*/  LDL.LU R37, [R1+0x218] ;  /* 0x0002180001257983 */ /* 0x000f220000300800 */
[----:B------:R-:W-:Y:S01]  /*24ae0*/  FMUL R234, R234, UR20 ;  /* 0x00000014eaea7c20 */ /* 0x000fe20008400000 */
[----:B------:R-:W-:Y:S02]  /*24af0*/  F2FP.SATFINITE.E4M3.F32.PACK_AB_MERGE_C R231, RZ, R231, RZ ;  /* 0x000000e7ffe7723e */ /* 0x000fe400048070ff */
[----:B------:R-:W4:Y:S01]  /*24b00*/  LDL.LU R36, [R1+0x21c] ;  /* 0x00021c0001247983 */ /* 0x000f220000300800 */
[----:B0-----:R-:W-:Y:S01]  /*24b10*/  F2FP.SATFINITE.E4M3.F32.PACK_AB_MERGE_C R5, RZ, R232, RZ ;  /* 0x000000e8ff05723e */ /* 0x001fe200048070ff */
[----:B---3--:R-:W-:Y:S01]  /*24b20*/  FMUL R2, R40, UR20 ;  /* 0x0000001428027c20 */ /* 0x008fe20008400000 */
[----:B------:R-:W-:Y:S01]  /*24b30*/  F2FP.SATFINITE.E4M3.F32.PACK_AB_MERGE_C R233, RZ, R233, RZ ;  /* 0x000000e9ffe9723e */ /* 0x000fe200048070ff */
[----:B--2---:R-:W-:Y:S01]  /*24b40*/  FMUL R4, R35, UR20 ;  /* 0x0000001423047c20 */ /* 0x004fe20008400000 */
[----:B------:R-:W-:Y:S01]  /*24b50*/  F2FP.SATFINITE.E4M3.F32.PACK_AB_MERGE_C R7, RZ, R234, RZ ;  /* 0x000000eaff07723e */ /* 0x000fe200048070ff */
[----:B------:R-:W2:Y:S01]  /*24b60*/  LDL.LU R35, [R1+0x220] ;  /* 0x0002200001237983 */ /* 0x000ea20000300800 */
[----:B------:R-:W-:Y:S01]  /*24b70*/  FMUL R235, R235, UR20 ;  /* 0x00000014ebeb7c20 */ /* 0x000fe20008400000 */
[----:B------:R-:W-:Y:S01]  /*24b80*/  FMUL R236, R236, UR20 ;  /* 0x00000014ecec7c20 */ /* 0x000fe20008400000 */
[----:B----4-:R-:W-:Y:S01]  /*24b90*/  FMUL R3, R39, UR20 ;  /* 0x0000001427037c20 */ /* 0x010fe20008400000 */
[----:B------:R-:W-:Y:S01]  /*24ba0*/  @!P1 STG.E.U8 desc[UR14][R24.64+0xc9], R231 ;  /* 0x0000c9e718009986 */ /* 0x000fe2000c10110e */
[C---:B------:R-:W-:Y:S01]  /*24bb0*/  ISETP.LT.OR P1, PT, R0.reuse, 0xd2, !P3 ;  /* 0x000000d20000780c */ /* 0x040fe20005f21670 */
[----:B------:R-:W-:Y:S01]  /*24bc0*/  FMUL R237, R237, UR20 ;  /* 0x00000014eded7c20 */ /* 0x000fe20008400000 */
[----:B------:R-:W-:Y:S01]  /*24bd0*/  F2FP.SATFINITE.E4M3.F32.PACK_AB_MERGE_C R235, RZ, R235, RZ ;  /* 0x000000ebffeb723e */ /* 0x000fe200048070ff */
[----:B------:R0:W-:Y:S01]  /*24be0*/  @!P5 STG.E.U8 desc[UR14][R26.64+0xc8], R5 ;  /* 0x0000c8051a00d986 */ /* 0x0001e2000c10110e */
[----:B------:R-:W-:-:S02]  /*24bf0*/  ISETP.LT.OR P5, PT, R0, 0xd1, !P2 ;  /* 0x000000d10000780c */ /* 0x000fc400057a1670 */
[----:B------:R-:W-:Y:S01]  /*24c00*/  F2FP.SATFINITE.E4M3.F32.PACK_AB_MERGE_C R9, RZ, R236, RZ ;  /* 0x000000ecff09723e */ /* 0x000fe200048070ff */
[----:B------:R-:W-:Y:S01]  /*24c10*/  @!P6 STG.E.U8 desc[UR14][R26.64+0xc9], R233 ;  /* 0x0000c9e91a00e986 */ /* 0x000fe2000c10110e */
[C---:B------:R-:W-:Y:S02]  /*24c20*/  ISETP.LT.OR P6, PT, R0.reuse, 0xd2, !P2 ;  /* 0x000000d20000780c */ /* 0x040fe400057c1670 */
[----:B------:R-:W-:Y:S01]  /*24c30*/  F2FP.SATFINITE.E4M3.F32.PACK_AB_MERGE_C R237, RZ, R237, RZ ;  /* 0x000000edffed723e */ /* 0x000fe200048070ff */
[----:B------:R1:W-:Y:S01]  /*24c40*/  @!P0 STG.E.U8 desc[UR14][R24.64+0xd0], R7 ;  /* 0x0000d00718008986 */ /* 0x0003e2000c10110e */
[C---:B------:R-:W-:Y:S01]  /*24c50*/  ISETP.LT.OR P0, PT, R0.reuse, 0xd9, !P3 ;  /* 0x000000d90000780c */ /* 0x040fe20005f01670 */
[----:B0-----:R-:W-:Y:S02]  /*24c60*/  FMUL R5, R33, UR20 ;  /* 0x0000001421057c20 */ /* 0x001fe40008400000 */
[----:B------:R-:W-:Y:S01]  /*24c70*/  @!P1 STG.E.U8 desc[UR14][R24.64+0xd1], R235 ;  /* 0x0000d1eb18009986 */ /* 0x000fe2000c10110e */
[----:B------:R-:W-:-:S03]  /*24c80*/  ISETP.LT.OR P1, PT, R0, 0xda, !P3 ;  /* 0x000000da0000780c */ /* 0x000fc60005f21670 */
[----:B------:R-:W3:Y:S01]  /*24c90*/  LDL.LU R33, [R1+0x224] ;  /* 0x0002240001217983 */ /* 0x000ee20000300800 */
[----:B-1----:R-:W-:Y:S01]  /*24ca0*/  F2FP.SATFINITE.E4M3.F32.PACK_AB_MERGE_C R7, RZ, R2, RZ ;  /* 0x00000002ff07723e */ /* 0x002fe200048070ff */
[----:B------:R-:W-:Y:S02]  /*24cb0*/  FMUL R2, R32, UR20 ;  /* 0x0000001420027c20 */ /* 0x000fe40008400000 */
[----:B------:R-:W4:Y:S04]  /*24cc0*/  LDL.LU R40, [R1+0x228] ;  /* 0x0002280001287983 */ /* 0x000f280000300800 */
[----:B------:R-:W4:Y:S04]  /*24cd0*/  LDL.LU R32, [R1+0x22c] ;  /* 0x00022c0001207983 */ /* 0x000f280000300800 */
[----:B------:R-:W4:Y:S01]  /*24ce0*/  LDL.LU R39, [R1+0x230] ;  /* 0x0002300001277983 */ /* 0x000f220000300800 */
[----:B------:R-:W-:-:S03]  /*24cf0*/  F2FP.SATFINITE.E4M3.F32.PACK_AB_MERGE_C R11, RZ, R4, RZ ;  /* 0x00000004ff0b723e */ /* 0x000fc600048070ff */
[----:B------:R0:W-:Y:S01]  /*24d00*/  @!P5 STG.E.U8 desc[UR14][R26.64+0xd0], R9 ;  /* 0x0000d0091a00d986 */ /* 0x0001e2000c10110e */
[C---:B------:R-:W-:Y:S02]  /*24d10*/  ISETP.LT.OR P5, PT, R0.reuse, 0xd9, !P2 ;  /* 0x000000d90000780c */ /* 0x040fe400057a1670 */
[----:B------:R-:W-:Y:S01]  /*24d20*/  F2FP.SATFINITE.E4M3.F32.PACK_AB_MERGE_C R13, RZ, R5, RZ ;  /* 0x00000005ff0d723e */ /* 0x000fe200048070ff */
[----:B------:R-:W-:Y:S01]  /*24d30*/  @!P6 STG.E.U8 desc[UR14][R26.64+0xd1], R237 ;  /* 0x0000d1ed1a00e986 */ /* 0x000fe2000c10110e */
[----:B------:R-:W-:Y:S02]  /*24d40*/  ISETP.LT.OR P6, PT, R0, 0xda, !P2 ;  /* 0x000000da0000780c */ /* 0x000fe400057c1670 */
[----:B0-----:R-:W-:Y:S01]  /*24d50*/  F2FP.SATFINITE.E4M3.F32.PACK_AB_MERGE_C R9, RZ, R3, RZ ;  /* 0x00000003ff09723e */ /* 0x001fe200048070ff */
[----:B------:R0:W-:Y:S04]  /*24d60*/  @!P0 STG.E.U8 desc[UR14][R24.64+0xd8], R7 ;  /* 0x0000d80718008986 */ /* 0x0001e8000c10110e */
[----:B------:R1:W-:Y:S01]  /*24d70*/  @!P1 STG.E.U8 desc[UR14][R24.64+0xd9], R9 ;  /* 0x0000d90918009986 */ /* 0x0003e2000c10110e */
[----:B0-----:R-:W-:-:S03]  /*24d80*/  F2FP.SATFINITE.E4M3.F32.PACK_AB_MERGE_C R7, RZ, R2, RZ ;  /* 0x00000002ff07723e */ /* 0x001fc600048070ff */
[----:B------:R0:W-:Y:S01]  /*24d90*/  @!P5 STG.E.U8 desc[UR14][R26.64+0xd8], R11 ;  /* 0x0000d80b1a00d986 */ /* 0x0001e2000c10110e */
[----:B------:R-:W-:-:S03]  /*24da0*/  FMUL R3, R38, UR20 ;  /* 0x0000001426037c20 */ /* 0x000fc60008400000 */
[----:B------:R-:W4:Y:S02]  /*24db0*/  LDL.LU R38, [R1+0x234] ;  /* 0x0002340001267983 */ /* 0x000f240000300800 */
[----:B-1----:R-:W-:Y:S01]  /*24dc0*/  F2FP.SATFINITE.E4M3.F32.PACK_AB_MERGE_C R9, RZ, R3, RZ ;  /* 0x00000003ff09723e */ /* 0x002fe200048070ff */
[----:B------:R-:W-:Y:S02]  /*24dd0*/  FMUL R4, R37, UR20 ;  /* 0x0000001425047c20 */ /* 0x000fe40008400000 */
[----:B------:R-:W4:Y:S01]  /*24de0*/  LDL.LU R37, [R1+0x238] ;  /* 0x0002380001257983 */ /* 0x000f220000300800 */
[----:B------:R-:W-:-:S03]  /*24df0*/  FMUL R5, R36, UR20 ;  /* 0x0000001424057c20 */ /* 0x000fc60008400000 */
[----:B------:R-:W4:Y:S01]  /*24e00*/  LDL.LU R36, [R1+0x23c] ;  /* 0x00023c0001247983 */ /* 0x000f220000300800 */
[----:B--2---:R-:W-:-:S03]  /*24e10*/  FMUL R2, R35, UR20 ;  /* 0x0000001423027c20 */ /* 0x004fc60008400000 */
[----:B------:R-:W2:Y:S01]  /*24e20*/  LDL.LU R35, [R1+0x240] ;  /* 0x0002400001237983 */ /* 0x000ea20000300800 */
[----:B0-----:R-:W-:Y:S01]  /*24e30*/  F2FP.SATFINITE.E4M3.F32.PACK_AB_MERGE_C R11, RZ, R4, RZ ;  /* 0x00000004ff0b723e */ /* 0x001fe200048070ff */
[----:B---3--:R-:W-:Y:S02]  /*24e40*/  FMUL R3, R33, UR20 ;  /* 0x0000001421037c20 */ /* 0x008fe40008400000 */
[----:B------:R-:W3:Y:S01]  /*24e50*/  LDL.LU R33, [R1+0x244] ;  /* 0x0002440001217983 */ /* 0x000ee20000300800 */
[----:B----4-:R-:W-:-:S03]  /*24e60*/  FMUL R4, R32, UR20 ;  /* 0x0000001420047c20 */ /* 0x010fc60008400000 */
[----:B------:R-:W4:Y:S04]  /*24e70*/  LDL.LU R32, [R1+0x248] ;  /* 0x0002480001207983 */ /* 0x000f280000300800 */
[----:B------:R0:W-:Y:S01]  /*24e80*/  @!P6 STG.E.U8 desc[UR14][R26.64+0xd9], R13 ;  /* 0x0000d90d1a00e986 */ /* 0x0001e2000c10110e */
[C---:B------:R-:W-:Y:S02]  /*24e90*/  ISETP.LT.OR P6, PT, R0.reuse, 0xe2, !P3 ;  /* 0x000000e20000780c */ /* 0x040fe40005fc1670 */
[C---:B------:R-:W-:Y:S02]  /*24ea0*/  ISETP.LT.OR P5, PT, R0.reuse, 0xe1, !P3 ;  /* 0x000000e10000780c */ /* 0x040fe40005fa1670 */
[C---:B------:R-:W-:Y:S02]  /*24eb0*/  ISETP.LT.OR P0, PT, R0.reuse, 0xe1, !P2 ;  /* 0x000000e10000780c */ /* 0x040fe40005701670 */
[----:B------:R-:W-:-:S02]  /*24ec0*/  ISETP.LT.OR P1, PT, R0, 0xe2, !P2 ;  /* 0x000000e20000780c */ /* 0x000fc40005721670 */
[----:B------:R-:W-:-:S05]  /*24ed0*/  F2FP.SATFINITE.E4M3.F32.PACK_AB_MERGE_C R5, RZ, R5, RZ ;  /* 0x00000005ff05723e */ /* 0x000fca00048070ff */
[----:B------:R-:W-:Y:S01]  /*24ee0*/  @!P6 STG.E.U8 desc[UR14][R24.64+0xe1], R9 ;  /* 0x0000e1091800e986 */ /* 0x000fe2000c10110e */
[----:B------:R-:W-:Y:S02]  /*24ef0*/  ISETP.LT.OR P6, PT, R0, 0xe9, !P3 ;  /* 0x000000e90000780c */ /* 0x000fe40005fc1670 */
[----:B0-----:R-:W-:Y:S01]  /*24f00*/  F2FP.SATFINITE.E4M3.F32.PACK_AB_MERGE_C R13, RZ, R2, RZ ;  /* 0x00000002ff0d723e */ /* 0x001fe200048070ff */
[----:B------:R-:W-:Y:S01]  /*24f10*/  FMUL R2, R40, UR20 ;  /* 0x0000001428027c20 */ /* 0x000fe20008400000 */
[----:B------:R0:W-:Y:S01]  /*24f20*/  @!P5 STG.E.U8 desc[UR14][R24.64+0xe0], R7 ;  /* 0x0000e0071800d986 */ /* 0x0001e2000c10110e */
[----:B------:R-:W-:-:S03]  /*24f30*/  ISETP.LT.OR P5, PT, R0, 0xea, !P2 ;  /* 0x000000ea0000780c */ /* 0x000fc600057a1670 */
[----:B------:R-:W-:Y:S01]  /*24f40*/  @!P0 STG.E.U8 desc[UR14][R26.64+0xe0], R11 ;  /* 0x0000e00b1a008986 */ /* 0x000fe2000c10110e */
[----:B------:R-:W-:-:S03]  /*24f50*/  ISETP.LT.OR P0, PT, R0, 0xea, !P3 ;  /* 0x000000ea0000780c */ /* 0x000fc60005f01670 */
[----:B------:R1:W-:Y:S01]  /*24f60*/  @!P1 STG.E.U8 desc[UR14][R26.64+0xe1], R5 ;  /* 0x0000e1051a009986 */ /* 0x0003e2000c10110e */
[----:B------:R-:W-:-:S03]  /*24f70*/  ISETP.LT.OR P1, PT, R0, 0xe9, !P2 ;  /* 0x000000e90000780c */ /* 0x000fc60005721670 */
[----:B------:R-:W4:Y:S01]  /*24f80*/  LDL.LU R40, [R1+0x24c] ;  /* 0x00024c0001287983 */ /* 0x000f220000300800 */
[----:B0-----:R-:W-:-:S03]  /*24f90*/  F2FP.SATFINITE.E4M3.F32.PACK_AB_MERGE_C R7, RZ, R3, RZ ;  /* 0x00000003ff07723e */ /* 0x001fc600048070ff */
[----:B------:R-:W-:Y:S01]  /*24fa0*/  @!P6 STG.E.U8 desc[UR14][R24.64+0xe8], R13 ;  /* 0x0000e80d1800e986 */ /* 0x000fe2000c10110e */
[----:B-1----:R-:W-:Y:S01]  /*24fb0*/  F2FP.SATFINITE.E4M3.F32.PACK_AB_MERGE_C R5, RZ, R2, RZ ;  /* 0x00000002ff05723e */ /* 0x002fe200048070ff */
[----:B------:R-:W-:Y:S02]  /*24fc0*/  FMUL R2, R39, UR20 ;  /* 0x0000001427027c20 */ /* 0x000fe40008400000 */
[----:B------:R-:W4:Y:S01]  /*24fd0*/  LDL.LU R39, [R1+0x250] ;  /* 0x0002500001277983 */ /* 0x000f220000300800 */
[----:B------:R-:W-:Y:S02]  /*24fe0*/  ISETP.LT.OR P6, PT, R0, 0xf1, !P3 ;  /* 0x000000f10000780c */ /* 0x000fe40005fc1670 */
[----:B------:R-:W-:Y:S02]  /*24ff0*/  F2FP.SATFINITE.E4M3.F32.PACK_AB_MERGE_C R9, RZ, R4, RZ ;  /* 0x00000004ff09723e */ /* 0x000fe400048070ff */
[----:B------:R-:W-:Y:S01]  /*25000*/  F2FP.SATFINITE.E4M3.F32.PACK_AB_MERGE_C R11, RZ, R2, RZ ;  /* 0x00000002ff0b723e */ /* 0x000fe200048070ff */
[----:B------:R0:W-:Y:S04]  /*25010*/  @!P0 STG.E.U8 desc[UR14][R24.64+0xe9], R7 ;  /* 0x0000e90718008986 */ /* 0x0001e8000c10110e */
[----:B------:R1:W-:Y:S04]  /*25020*/  @!P5 STG.E.U8 desc[UR14][R26.64+0xe9], R9 ;  /* 0x0000e9091a00d986 */ /* 0x0003e8000c10110e */
[----:B------:R-:W-:Y:S04]  /*25030*/  @!P1 STG.E.U8 desc[UR14][R26.64+0xe8], R5 ;  /* 0x0000e8051a009986 */ /* 0x000fe8000c10110e */
[----:B------:R2:W-:Y:S01]  /*25040*/  @!P6 STG.E.U8 desc[UR14][R24.64+0xf0], R11 ;  /* 0x0000f00b1800e986 */ /* 0x0005e2000c10110e */
[----:B------:R-:W-:-:S03]  /*25050*/  FMUL R3, R38, UR20 ;  /* 0x0000001426037c20 */ /* 0x000fc60008400000 */
[----:B------:R-:W4:Y:S02]  /*25060*/  LDL.LU R38, [R1+0x254] ;  /* 0x0002540001267983 */ /* 0x000f240000300800 */
[----:B0-----:R-:W-:Y:S01]  /*25070*/  F2FP.SATFINITE.E4M3.F32.PACK_AB_MERGE_C R7, RZ, R3, RZ ;  /* 0x00000003ff07723e */ /* 0x001fe200048070ff */
[----:B------:R-:W-:Y:S02]  /*25080*/  FMUL R4, R37, UR20 ;  /* 0x0000001425047c20 */ /* 0x000fe40008400000 */
[----:B------:R-:W4:Y:S01]  /*25090*/  LDL.LU R37, [R1+0x258] ;  /* 0x0002580001257983 */ /* 0x000f220000300800 */
[----:B------:R-:W-:-:S03]  /*250a0*/  FMUL R2, R36, UR20 ;  /* 0x0000001424027c20 */ /* 0x000fc60008400000 */
[----:B------:R-:W4:Y:S02]  /*250b0*/  LDL.LU R36, [R1+0x25c] ;  /* 0x00025c0001247983 */ /* 0x000f240000300800 */
[----:B-1----:R-:W-:Y:S01]  /*250c0*/  F2FP.SATFINITE.E4M3.F32.PACK_AB_MERGE_C R9, RZ, R2, RZ ;  /* 0x00000002ff09723e */ /* 0x002fe200048070ff */
[----:B--2---:R-:W-:Y:S02]  /*250d0*/  FMUL R2, R35, UR20 ;  /* 0x0000001423027c20 */ /* 0x004fe40008400000 */
[----:B------:R-:W2:Y:S03]  /*250e0*/  LDL.LU R35, [R1+0x260] ;  /* 0x0002600001237983 */ /* 0x000ea60000300800 */
[----:B------:R-:W-:Y:S01]  /*250f0*/  F2FP.SATFINITE.E4M3.F32.PACK_AB_MERGE_C R11, RZ, R2, RZ ;  /* 0x00000002ff0b723e */ /* 0x000fe200048070ff */
[----:B---3--:R-:W-:Y:S02]  /*25100*/  FMUL R3, R33, UR20 ;  /* 0x0000001421037c20 */ /* 0x008fe40008400000 */
[----:B------:R-:W3:Y:S01]  /*25110*/  LDL.LU R33, [R1+0x264] ;  /* 0x0002640001217983 */ /* 0x000ee20000300800 */
[----:B----4-:R-:W-:-:S03]  /*25120*/  FMUL R2, R32, UR20 ;  /* 0x0000001420027c20 */ /* 0x010fc60008400000 */
[----:B------:R-:W4:Y:S01]  /*25130*/  LDL.LU R32, [R1+0x268] ;  /* 0x0002680001207983 */ /* 0x000f220000300800 */
[C---:B------:R-:W-:Y:S02]  /*25140*/  ISETP.LT.OR P0, PT, R0.reuse, 0xf2, !P3 ;  /* 0x000000f20000780c */ /* 0x040fe40005f01670 */
[C---:B------:R-:W-:Y:S02]  /*25150*/  ISETP.LT.OR P5, PT, R0.reuse, 0xf2, !P2 ;  /* 0x000000f20000780c */ /* 0x040fe400057a1670 */
[C---:B------:R-:W-:Y:S02]  /*25160*/  ISETP.LT.OR P1, PT, R0.reuse, 0xf1, !P2 ;  /* 0x000000f10000780c */ /* 0x040fe40005721670 */
[----:B------:R-:W-:Y:S02]  /*25170*/  ISETP.LT.OR P6, PT, R0, 0xf9, !P3 ;  /* 0x000000f90000780c */ /* 0x000fe40005fc1670 */
[----:B------:R-:W-:Y:S02]  /*25180*/  F2FP.SATFINITE.E4M3.F32.PACK_AB_MERGE_C R13, RZ, R3, RZ ;  /* 0x00000003ff0d723e */ /* 0x000fe400048070ff */
[----:B------:R-:W-:-:S03]  /*25190*/  F2FP.SATFINITE.E4M3.F32.PACK_AB_MERGE_C R5, RZ, R4, RZ ;  /* 0x00000004ff05723e */ /* 0x000fc600048070ff */
[----:B------:R0:W-:Y:S01]  /*251a0*/  @!P0 STG.E.U8 desc[UR14][R24.64+0xf1], R7 ;  /* 0x0000f10718008986 */ /* 0x0001e2000c10110e */
[----:B------:R-:W-:-:S03]  /*251b0*/  ISETP.LT.OR P3, PT, R0, 0xfa, !P3 ;  /* 0x000000fa0000780c */ /* 0x000fc60005f61670 */
[----:B------:R1:W-:Y:S01]  /*251c0*/  @!P5 STG.E.U8 desc[UR14][R26.64+0xf1], R9 ;  /* 0x0000f1091a00d986 */ /* 0x0003e2000c10110e */
[----:B------:R-:W-:Y:S02]  /*251d0*/  ISETP.LT.OR P5, PT, R0, 0xf9, !P2 ;  /* 0x000000f90000780c */ /* 0x000fe400057a1670 */
[----:B0-----:R-:W-:Y:S01]  /*251e0*/  F2FP.SATFINITE.E4M3.F32.PACK_AB_MERGE_C R7, RZ, R2, RZ ;  /* 0x00000002ff07723e */ /* 0x001fe200048070ff */
[----:B------:R-:W-:Y:S01]  /*251f0*/  @!P1 STG.E.U8 desc[UR14][R26.64+0xf0], R5 ;  /* 0x0000f0051a009986 */ /* 0x000fe2000c10110e */
[----:B------:R-:W-:-:S03]  /*25200*/  FMUL R2, R40, UR20 ;  /* 0x0000001428027c20 */ /* 0x000fc60008400000 */
[----:B------:R-:W4:Y:S01]  /*25210*/  LDL.LU R40, [R1+0x26c] ;  /* 0x00026c0001287983 */ /* 0x000f220000300800 */
[----:B------:R-:W-:-:S03]  /*25220*/  FMUL R3, R39, UR20 ;  /* 0x0000001427037c20 */ /* 0x000fc60008400000 */
[----:B------:R-:W4:Y:S01]  /*25230*/  LDL.LU R39, [R1+0x270] ;  /* 0x0002700001277983 */ /* 0x000f220000300800 */
[----:B-1----:R-:W-:-:S03]  /*25240*/  F2FP.SATFINITE.E4M3.F32.PACK_AB_MERGE_C R9, RZ, R2, RZ ;  /* 0x00000002ff09723e */ /* 0x002fc600048070ff */
        /* <DEDUP_REMOVED lines=17> */
[----:B------:R-:W4:Y:S01]  /*25360*/  LDL.LU R32, [R1+0x288] ;  /* 0x0002880001207983 */ /* 0x000f220000300800 */
[----:B------:R-:W-:Y:S02]  /*25370*/  ISETP.GE.AND P1, PT, R34, 0x81, PT ;  /* 0x000000812200780c */ /* 0x000fe40003f26270 */
[C---:B------:R-:W-:Y:S02]  /*25380*/  ISETP.LT.OR P2, PT, R0.reuse, 0xfa, !P2 ;  /* 0x000000fa0000780c */ /* 0x040fe40005741670 */
[C---:B------:R-:W-:Y:S02]  /*25390*/  ISETP.LT.OR P6, PT, R0.reuse, 0x1, !P1 ;  /* 0x000000010000780c */ /* 0x040fe40004fc1670 */
[----:B------:R-:W-:Y:S02]  /*253a0*/  ISETP.LT.OR P3, PT, R0, 0x2, !P1 ;  /* 0x000000020000780c */ /* 0x000fe40004f61670 */
[----:B------:R-:W-:-:S07]  /*253b0*/  ISETP.GE.AND P0, PT, R34, 0x89, PT ;  /* 0x000000892200780c */ /* 0x000fce0003f06270 */
[----:B------:R0:W-:Y:S04]  /*253c0*/  @!P2 STG.E.U8 desc[UR14][R26.64+0xf9], R9 ;  /* 0x0000f9091a00a986 */ /* 0x0001e8000c10110e */
[----:B------:R-:W-:Y:S01]  /*253d0*/  @!P6 STG.E.U8 desc[UR14][R30.64], R11 ;  /* 0x0000000b1e00e986 */ /* 0x000fe2000c10110e */
[C---:B------:R-:W-:Y:S02]  /*253e0*/  ISETP.LT.OR P6, PT, R0.reuse, 0x2, !P0 ;  /* 0x000000020000780c */ /* 0x040fe400047c1670 */
[C---:B------:R-:W-:Y:S01]  /*253f0*/  ISETP.LT.OR P5, PT, R0.reuse, 0x1, !P0 ;  /* 0x000000010000780c */ /* 0x040fe200047a1670 */
[----:B------:R1:W-:Y:S01]  /*25400*/  @!P3 STG.E.U8 desc[UR14][R30.64+0x1], R13 ;  /* 0x0000010d1e00b986 */ /* 0x0003e2000c10110e */
[----:B------:R-:W-:Y:S02]  /*25410*/  ISETP.LT.OR P2, PT, R0, 0xa, !P1 ;  /* 0x0000000a0000780c */ /* 0x000fe40004f41670 */
[----:B0-----:R-:W-:Y:S01]  /*25420*/  F2FP.SATFINITE.E4M3.F32.PACK_AB_MERGE_C R9, RZ, R3, RZ ;  /* 0x00000003ff09723e */ /* 0x001fe200048070ff */
[----:B------:R-:W-:-:S02]  /*25430*/  FMUL R3, R40, UR20 ;  /* 0x0000001428037c20 */ /* 0x000fc40008400000 */
[----:B------:R-:W4:Y:S01]  /*25440*/  LDL.LU R40, [R1+0x28c] ;  /* 0x00028c0001287983 */ /* 0x000f220000300800 */
[----:B-1----:R-:W-:Y:S02]  /*25450*/  F2FP.SATFINITE.E4M3.F32.PACK_AB_MERGE_C R13, RZ, R2, RZ ;  /* 0x00000002ff0d723e */ /* 0x002fe400048070ff */
[C---:B------:R-:W-:Y:S01]  /*25460*/  ISETP.LT.OR P3, PT, R0.reuse, 0x9, !P1 ;  /* 0x000000090000780c */ /* 0x040fe20004f61670 */
[----:B------:R0:W-:Y:S01]  /*25470*/  @!P6 STG.E.U8 desc[UR14][R28.64+0x1], R7 ;  /* 0x000001071c00e986 */ /* 0x0001e2000c10110e */
[----:B------:R-:W-:Y:S01]  /*25480*/  F2FP.SATFINITE.E4M3.F32.PACK_AB_MERGE_C R5, RZ, R5, RZ ;  /* 0x00000005ff05723e */ /* 0x000fe200048070ff */
[----:B------:R-:W-:Y:S02]  /*25490*/  FMUL R2, R39, UR20 ;  /* 0x0000001427027c20 */ /* 0x000fe40008400000 */
[----:B------:R-:W4:Y:S01]  /*254a0*/  LDL.LU R39, [R1+0x290] ;  /* 0x0002900001277983 */ /* 0x000f220000300800 */
[----:B------:R-:W-:Y:S02]  /*254b0*/  F2FP.SATFINITE.E4M3.F32.PACK_AB_MERGE_C R11, RZ, R4, RZ ;  /* 0x00000004ff0b723e */ /* 0x000fe400048070ff */
[----:B------:R-:W-:-:S02]  /*254c0*/  ISETP.LT.OR P6, PT, R0, 0xa, !P0 ;  /* 0x0000000a0000780c */ /* 0x000fc400047c1670 */
[----:B0-----:R-:W-:Y:S01]  /*254d0*/  F2FP.SATFINITE.E4M3.F32.PACK_AB_MERGE_C R7, RZ, R2, RZ ;  /* 0x00000002ff07723e */ /* 0x001fe200048070ff */
[----:B------:R0:W-:Y:S04]  /*254e0*/  @!P5 STG.E.U8 desc[UR14][R28.64], R5 ;  /* 0x000000051c00d986 */ /* 0x0001e8000c10110e */
[----:B------:R-:W-:Y:S04]  /*254f0*/  @!P2 STG.E.U8 desc[UR14][R30.64+0x9], R11 ;  /* 0x0000090b1e00a986 */ /* 0x000fe8000c10110e */
[----:B------:R1:W-:Y:S01]  /*25500*/  @!P3 STG.E.U8 desc[UR14][R30.64+0x8], R9 ;  /* 0x000008091e00b986 */ /* 0x0003e2000c10110e */
[----:B0-----:R-:W-:-:S05]  /*25510*/  F2FP.SATFINITE.E4M3.F32.PACK_AB_MERGE_C R5, RZ, R3, RZ ;  /* 0x00000003ff05723e */ /* 0x001fca00048070ff */
[----:B------:R4:W-:Y:S01]  /*25520*/  @!P6 STG.E.U8 desc[UR14][R28.64+0x9], R5 ;  /* 0x000009051c00e986 */ /* 0x0009e2000c10110e */
[----:B------:R-:W-:-:S03]  /*25530*/  FMUL R4, R38, UR20 ;  /* 0x0000001426047c20 */ /* 0x000fc60008400000 */
[----:B------:R-:W4:Y:S02]  /*25540*/  LDL.LU R38, [R1+0x294] ;  /* 0x0002940001267983 */ /* 0x000f240000300800 */
[----:B-1----:R-:W-:Y:S01]  /*25550*/  F2FP.SATFINITE.E4M3.F32.PACK_AB_MERGE_C R9, RZ, R4, RZ ;  /* 0x00000004ff09723e */ /* 0x002fe200048070ff */
[----:B------:R-:W-:Y:S02]  /*25560*/  FMUL R2, R37, UR20 ;  /* 0x0000001425027c20 */ /* 0x000fe40008400000 */
[----:B------:R-:W4:Y:S03]  /*25570*/  LDL.LU R37, [R1+0x298] ;  /* 0x0002980001257983 */ /* 0x000f260000300800 */
[----:B------:R-:W-:Y:S01]  /*25580*/  F2FP.SATFINITE.E4M3.F32.PACK_AB_MERGE_C R11, RZ, R2, RZ ;  /* 0x00000002ff0b723e */ /* 0x000fe200048070ff */
[----:B------:R-:W-:Y:S02]  /*25590*/  FMUL R2, R36, UR20 ;  /* 0x0000001424027c20 */ /* 0x000fe40008400000 */
[----:B------:R-:W4:Y:S01]  /*255a0*/  LDL.LU R36, [R1+0x29c] ;  /* 0x00029c0001247983 */ /* 0x000f220000300800 */
[----:B--2---:R-:W-:-:S03]  /*255b0*/  FMUL R3, R35, UR20 ;  /* 0x0000001423037c20 */ /* 0x004fc60008400000 */
[----:B------:R-:W2:Y:S01]  /*255c0*/  LDL.LU R35, [R1+0x2a0] ;  /* 0x0002a00001237983 */ /* 0x000ea20000300800 */
[----:B---3--:R-:W-:-:S03]  /*255d0*/  FMUL R4, R33, UR20 ;  /* 0x0000001421047c20 */ /* 0x008fc60008400000 */
[----:B------:R-:W3:Y:S01]  /*255e0*/  LDL.LU R33, [R1+0x2a4] ;  /* 0x0002a40001217983 */ /* 0x000ee20000300800 */
[----:B----4-:R-:W-:-:S03]  /*255f0*/  FMUL R5, R32, UR20 ;  /* 0x0000001420057c20 */ /* 0x010fc60008400000 */
[----:B------:R-:W4:Y:S01]  /*25600*/  LDL.LU R32, [R1+0x2a8] ;  /* 0x0002a80001207983 */ /* 0x000f220000300800 */
[C---:B------:R-:W-:Y:S02]  /*25610*/  ISETP.LT.OR P5, PT, R0.reuse, 0x9, !P0 ;  /* 0x000000090000780c */ /* 0x040fe400047a1670 */
[C---:B------:R-:W-:Y:S02]  /*25620*/  ISETP.LT.OR P3, PT, R0.reuse, 0x11, !P1 ;  /* 0x000000110000780c */ /* 0x040fe40004f61670 */
[C---:B------:R-:W-:Y:S02]  /*25630*/  ISETP.LT.OR P2, PT, R0.reuse, 0x12, !P1 ;  /* 0x000000120000780c */ /* 0x040fe40004f41670 */
[----:B------:R-:W-:-:S07]  /*25640*/  ISETP.LT.OR P6, PT, R0, 0x12, !P0 ;  /* 0x000000120000780c */ /* 0x000fce00047c1670 */
[----:B------:R-:W-:Y:S01]  /*25650*/  @!P5 STG.E.U8 desc[UR14][R28.64+0x8], R13 ;  /* 0x0000080d1c00d986 */ /* 0x000fe2000c10110e */
[----:B------:R-:W-:-:S03]  /*25660*/  ISETP.LT.OR P5, PT, R0, 0x11, !P0 ;  /* 0x000000110000780c */ /* 0x000fc600047a1670 */
[----:B------:R0:W-:Y:S01]  /*25670*/  @!P3 STG.E.U8 desc[UR14][R30.64+0x10], R7 ;  /* 0x000010071e00b986 */ /* 0x0001e2000c10110e */
[----:B------:R-:W-:-:S03]  /*25680*/  ISETP.LT.OR P3, PT, R0, 0x19, !P1 ;  /* 0x000000190000780c */ /* 0x000fc60004f61670 */
[----:B------:R1:W-:Y:S01]  /*25690*/  @!P2 STG.E.U8 desc[UR14][R30.64+0x11], R9 ;  /* 0x000011091e00a986 */ /* 0x0003e2000c10110e */
[----:B------:R-:W-:Y:S02]  /*256a0*/  ISETP.LT.OR P2, PT, R0, 0x1a, !P1 ;  /* 0x0000001a0000780c */ /* 0x000fe40004f41670 */
[----:B0-----:R-:W-:Y:S01]  /*256b0*/  F2FP.SATFINITE.E4M3.F32.PACK_AB_MERGE_C R7, RZ, R2, RZ ;  /* 0x00000002ff07723e */ /* 0x001fe200048070ff */
[----:B------:R-:W-:Y:S01]  /*256c0*/  FMUL R2, R40, UR20 ;  /* 0x0000001428027c20 */ /* 0x000fe20008400000 */
[----:B-1----:R-:W-:Y:S01]  /*256d0*/  F2FP.SATFINITE.E4M3.F32.PACK_AB_MERGE_C R9, RZ, R3, RZ ;  /* 0x00000003ff09723e */ /* 0x002fe200048070ff */
[----:B------:R-:W4:Y:S01]  /*256e0*/  LDL.LU R40, [R1+0x2ac] ;  /* 0x0002ac0001287983 */ /* 0x000f220000300800 */
[----:B------:R-:W-:-:S03]  /*256f0*/  F2FP.SATFINITE.E4M3.F32.PACK_AB_MERGE_C R13, RZ, R4, RZ ;  /* 0x00000004ff0d723e */ /* 0x000fc600048070ff */
[----:B------:R0:W-:Y:S01]  /*25700*/  @!P6 STG.E.U8 desc[UR14][R28.64+0x11], R7 ;  /* 0x000011071c00e986 */ /* 0x0001e2000c10110e */
[----:B------:R-:W-:Y:S01]  /*25710*/  ISETP.LT.OR P6, PT, R0, 0x1a, !P0 ;  /* 0x0000001a0000780c */ /* 0x000fe200047c1670 */
[----:B------:R-:W-:Y:S02]  /*25720*/  FMUL R3, R39, UR20 ;  /* 0x0000001427037c20 */ /* 0x000fe40008400000 */
[----:B------:R-:W4:Y:S01]  /*25730*/  LDL.LU R39, [R1+0x2b0] ;  /* 0x0002b00001277983 */ /* 0x000f220000300800 */
[----:B0-----:R-:W-:-:S03]  /*25740*/  F2FP.SATFINITE.E4M3.F32.PACK_AB_MERGE_C R7, RZ, R2, RZ ;  /* 0x00000002ff07723e */ /* 0x001fc600048070ff */
[----:B------:R-:W-:Y:S04]  /*25750*/  @!P5 STG.E.U8 desc[UR14][R28.64+0x10], R11 ;  /* 0x0000100b1c00d986 */ /* 0x000fe8000c10110e */
[----:B------:R0:W-:Y:S04]  /*25760*/  @!P3 STG.E.U8 desc[UR14][R30.64+0x18], R9 ;  /* 0x000018091e00b986 */ /* 0x0001e8000c10110e */
[----:B------:R1:W-:Y:S01]  /*25770*/  @!P2 STG.E.U8 desc[UR14][R30.64+0x19], R13 ;  /* 0x0000190d1e00a986 */ /* 0x0003e2000c10110e */
[----:B0-----:R-:W-:-:S03]  /*25780*/  F2FP.SATFINITE.E4M3.F32.PACK_AB_MERGE_C R9, RZ, R3, RZ ;  /* 0x00000003ff09723e */ /* 0x001fc600048070ff */
[----:B------:R0:W-:Y:S01]  /*25790*/  @!P6 STG.E.U8 desc[UR14][R28.64+0x19], R7 ;  /* 0x000019071c00e986 */ /* 0x0001e2000c10110e */
[----:B------:R-:W-:-:S03]  /*257a0*/  FMUL R4, R38, UR20 ;  /* 0x0000001426047c20 */ /* 0x000fc60008400000 */
[----:B------:R-:W4:Y:S02]  /*257b0*/  LDL.LU R38, [R1+0x2b4] ;  /* 0x0002b40001267983 */ /* 0x000f240000300800 */
[----:B------:R-:W-:Y:S01]  /*257c0*/  F2FP.SATFINITE.E4M3.F32.PACK_AB_MERGE_C R11, RZ, R4, RZ ;  /* 0x00000004ff0b723e */ /* 0x000fe200048070ff */
[----:B------:R-:W-:Y:S02]  /*257d0*/  FMUL R2, R37, UR20 ;  /* 0x0000001425027c20 */ /* 0x000fe40008400000 */
[----:B------:R-:W4:Y:S03]  /*257e0*/  LDL.LU R37, [R1+0x2b8] ;  /* 0x0002b80001257983 */ /* 0x000f260000300800 */
[----:B-1----:R-:W-:Y:S01]  /*257f0*/  F2FP.SATFINITE.E4M3.F32.PACK_AB_MERGE_C R13, RZ, R2, RZ ;  /* 0x00000002ff0d723e */ /* 0x002fe200048070ff */
[----:B------:R-:W-:Y:S02]  /*25800*/  FMUL R3, R36, UR20 ;  /* 0x0000001424037c20 */ /* 0x000fe40008400000 */
[----:B------:R-:W4:Y:S01]  /*25810*/  LDL.LU R36, [R1+0x2bc] ;  /* 0x0002bc0001247983 */ /* 0x000f220000300800 */
[----:B--2---:R-:W-:-:S03]  /*25820*/  FMUL R2, R35, UR20 ;  /* 0x0000001423027c20 */ /* 0x004fc60008400000 */
[----:B------:R-:W2:Y:S02]  /*25830*/  LDL.LU R35, [R1+0x2c0] ;  /* 0x0002c00001237983 */ /* 0x000ea40000300800 */
[----:B0-----:R-:W-:Y:S01]  /*25840*/  F2FP.SATFINITE.E4M3.F32.PACK_AB_MERGE_C R7, RZ, R2, RZ ;  /* 0x00000002ff07723e */ /* 0x001fe200048070ff */
[----:B---3--:R-:W-:Y:S02]  /*25850*/  FMUL R4, R33, UR20 ;  /* 0x0000001421047c20 */ /* 0x008fe40008400000 */
[----:B------:R-:W3:Y:S01]  /*25860*/  LDL.LU R33, [R1+0x2c4] ;  /* 0x0002c40001217983 */ /* 0x000ee20000300800 */
[----:B----4-:R-:W-:-:S03]  /*25870*/  FMUL R2, R32, UR20 ;  /* 0x0000001420027c20 */ /* 0x010fc60008400000 */
[----:B------:R-:W4:Y:S01]  /*25880*/  LDL.LU R32, [R1+0x2c8] ;  /* 0x0002c80001207983 */ /* 0x000f220000300800 */
[C---:B------:R-:W-:Y:S02]  /*25890*/  ISETP.LT.OR P5, PT, R0.reuse, 0x19, !P0 ;  /* 0x000000190000780c */ /* 0x040fe400047a1670 */
[C---:B------:R-:W-:Y:S02]  /*258a0*/  ISETP.LT.OR P3, PT, R0.reuse, 0x21, !P1 ;  /* 0x000000210000780c */ /* 0x040fe40004f61670 */
[C---:B------:R-:W-:Y:S02]  /*258b0*/  ISETP.LT.OR P2, PT, R0.reuse, 0x22, !P1 ;  /* 0x000000220000780c */ /* 0x040fe40004f41670 */
[----:B------:R-:W-:Y:S02]  /*258c0*/  F2FP.SATFINITE.E4M3.F32.PACK_AB_MERGE_C R5, RZ, R5, RZ ;  /* 0x00000005ff05723e */ /* 0x000fe400048070ff */
[----:B------:R-:W-:-:S05]  /*258d0*/  ISETP.LT.OR P6, PT, R0, 0x22, !P0 ;  /* 0x000000220000780c */ /* 0x000fca00047c1670 */
[----:B------:R0:W-:Y:S01]  /*258e0*/  @!P5 STG.E.U8 desc[UR14][R28.64+0x18], R5 ;  /* 0x000018051c00d986 */ /* 0x0001e2000c10110e */
[----:B------:R-:W-:-:S03]  /*258f0*/  ISETP.LT.OR P5, PT, R0, 0x21, !P0 ;  /* 0x000000210000780c */ /* 0x000fc600047a1670 */
[----:B------:R-:W-:Y:S01]  /*25900*/  @!P3 STG.E.U8 desc[UR14][R30.64+0x20], R9 ;  /* 0x000020091e00b986 */ /* 0x000fe2000c10110e */
[----:B------:R-:W-:-:S03]  /*25910*/  ISETP.LT.OR P3, PT, R0, 0x29, !P1 ;  /* 0x000000290000780c */ /* 0x000fc60004f61670 */
[----:B------:R1:W-:Y:S01]  /*25920*/  @!P2 STG.E.U8 desc[UR14][R30.64+0x21], R11 ;  /* 0x0000210b1e00a986 */ /* 0x0003e2000c10110e */
[----:B------:R-:W-:Y:S02]  /*25930*/  ISETP.LT.OR P2, PT, R0, 0x2a, !P1 ;  /* 0x0000002a0000780c */ /* 0x000fe40004f41670 */
[----:B0-----:R-:W-:Y:S02]  /*25940*/  F2FP.SATFINITE.E4M3.F32.PACK_AB_MERGE_C R5, RZ, R3, RZ ;  /* 0x00000003ff05723e */ /* 0x001fe400048070ff */
[----:B-1----:R-:W-:Y:S01]  /*25950*/  F2FP.SATFINITE.E4M3.F32.PACK_AB_MERGE_C R11, RZ, R2, RZ ;  /* 0x00000002ff0b723e */ /* 0x002fe200048070ff */
[----:B------:R-:W-:Y:S02]  /*25960*/  FMUL R2, R40, UR20 ;  /* 0x0000001428027c20 */ /* 0x000fe40008400000 */
[----:B------:R-:W4:Y:S01]  /*25970*/  LDL.LU R40, [R1+0x2cc] ;  /* 0x0002cc0001287983 */ /* 0x000f220000300800 */
[----:B------:R-:W-:-:S03]  /*25980*/  F2FP.SATFINITE.E4M3.F32.PACK_AB_MERGE_C R9, RZ, R4, RZ ;  /* 0x00000004ff09723e */ /* 0x000fc600048070ff */
[----:B------:R-:W-:Y:S01]  /*25990*/  @!P6 STG.E.U8 desc[UR14][R28.64+0x21], R5 ;  /* 0x000021051c00e986 */ /* 0x000fe2000c10110e */
[----:B------:R-:W-:-:S03]  /*259a0*/  FMUL R3, R39, UR20 ;  /* 0x0000001427037c20 */ /* 0x000fc60008400000 */
[----:B------:R-:W4:Y:S01]  /*259b0*/  LDL.LU R39, [R1+0x2d0] ;  /* 0x0002d00001277983 */ /* 0x000f220000300800 */
[----:B------:R-:W-:-:S03]  /*259c0*/  ISETP.LT.OR P6, PT, R0, 0x2a, !P0 ;  /* 0x0000002a0000780c */ /* 0x000fc600047c1670 */
[----:B------:R-:W-:Y:S04]  /*259d0*/  @!P5 STG.E.U8 desc[UR14][R28.64+0x20], R13 ;  /* 0x0000200d1c00d986 */ /* 0x000fe8000c10110e */
[----:B------:R0:W-:Y:S04]  /*259e0*/  @!P3 STG.E.U8 desc[UR14][R30.64+0x28], R7 ;  /* 0x000028071e00b986 */ /* 0x0001e8000c10110e */
[----:B------:R1:W-:Y:S01]  /*259f0*/  @!P2 STG.E.U8 desc[UR14][R30.64+0x29], R9 ;  /* 0x000029091e00a986 */ /* 0x0003e2000c10110e */
[----:B0-----:R-:W-:Y:S02]  /*25a00*/  F2FP.SATFINITE.E4M3.F32.PACK_AB_MERGE_C R7, RZ, R2, RZ ;  /* 0x00000002ff07723e */ /* 0x001fe400048070ff */
[----:B-1----:R-:W-:-:S03]  /*25a10*/  F2FP.SATFINITE.E4M3.F32.PACK_AB_MERGE_C R9, RZ, R3, RZ ;  /* 0x00000003ff09723e */ /* 0x002fc600048070ff */
[----:B------:R0:W-:Y:S01]  /*25a20*/  @!P6 STG.E.U8 desc[UR14][R28.64+0x29], R7 ;  /* 0x000029071c00e986 */ /* 0x0001e2000c10110e */
[----:B------:R-:W-:-:S03]  /*25a30*/  FMUL R4, R38, UR20 ;  /* 0x0000001426047c20 */ /* 0x000fc60008400000 */
[----:B------:R-:W4:Y:S02]  /*25a40*/  LDL.LU R38, [R1+0x2d4] ;  /* 0x0002d40001267983 */ /* 0x000f240000300800 */
[----:B------:R-:W-:Y:S01]  /*25a50*/  F2FP.SATFINITE.E4M3.F32.PACK_AB_MERGE_C R13, RZ, R4, RZ ;  /* 0x00000004ff0d723e */ /* 0x000fe200048070ff */
        /* <DEDUP_REMOVED lines=21> */
[----:B------:R-:W-:Y:S02]  /*25bb0*/  F2FP.SATFINITE.E4M3.F32.PACK_AB_MERGE_C R5, RZ, R5, RZ ;  /* 0x00000005ff05723e */ /* 0x000fe400048070ff */
[----:B0-----:R-:W-:Y:S02]  /*25bc0*/  F2FP.SATFINITE.E4M3.F32.PACK_AB_MERGE_C R13, RZ, R2, RZ ;  /* 0x00000002ff0d723e */ /* 0x001fe400048070ff */
[----:B-1----:R-:W-:Y:S01]  /*25bd0*/  F2FP.SATFINITE.E4M3.F32.PACK_AB_MERGE_C R9, RZ, R3, RZ ;  /* 0x00000003ff09723e */ /* 0x002fe200048070ff */
[----:B------:R-:W-:Y:S02]  /*25be0*/  FMUL R3, R40, UR20 ;  /* 0x0000001428037c20 */ /* 0x000fe40008400000 */
[----:B------:R-:W4:Y:S01]  /*25bf0*/  LDL.LU R40, [R1+0x2ec] ;  /* 0x0002ec0001287983 */ /* 0x000f220000300800 */
[----:B------:R-:W-:Y:S01]  /*25c00*/  F2FP.SATFINITE.E4M3.F32.PACK_AB_MERGE_C R11, RZ, R4, RZ ;  /* 0x00000004ff0b723e */ /* 0x000fe200048070ff */
[----:B------:R-:W-:-:S02]  /*25c10*/  FMUL R2, R39, UR20 ;  /* 0x0000001427027c20 */ /* 0x000fc40008400000 */
[----:B------:R-:W4:Y:S04]  /*25c20*/  LDL.LU R39, [R1+0x2f0] ;  /* 0x0002f00001277983 */ /* 0x000f280000300800 */
[----:B------:R0:W-:Y:S01]  /*25c30*/  @!P6 STG.E.U8 desc[UR14][R28.64+0x31], R7 ;  /* 0x000031071c00e986 */ /* 0x0001e2000c10110e */
[----:B------:R-:W-:-:S03]  /*25c40*/  ISETP.LT.OR P6, PT, R0, 0x3a, !P0 ;  /* 0x0000003a0000780c */ /* 0x000fc600047c1670 */
[----:B------:R1:W-:Y:S01]  /*25c50*/  @!P5 STG.E.U8 desc[UR14][R28.64+0x30], R5 ;  /* 0x000030051c00d986 */ /* 0x0003e2000c10110e */
[----:B0-----:R-:W-:-:S03]  /*25c60*/  F2FP.SATFINITE.E4M3.F32.PACK_AB_MERGE_C R7, RZ, R2, RZ ;  /* 0x00000002ff07723e */ /* 0x001fc600048070ff */
[----:B------:R-:W-:Y:S01]  /*25c70*/  @!P2 STG.E.U8 desc[UR14][R30.64+0x39], R11 ;  /* 0x0000390b1e00a986 */ /* 0x000fe2000c10110e */
[----:B-1----:R-:W-:-:S03]  /*25c80*/  F2FP.SATFINITE.E4M3.F32.PACK_AB_MERGE_C R5, RZ, R3, RZ ;  /* 0x00000003ff05723e */ /* 0x002fc600048070ff */
[----:B------:R0:W-:Y:S04]  /*25c90*/  @!P3 STG.E.U8 desc[UR14][R30.64+0x38], R9 ;  /* 0x000038091e00b986 */ /* 0x0001e8000c10110e */
[----:B------:R4:W-:Y:S01]  /*25ca0*/  @!P6 STG.E.U8 desc[UR14][R28.64+0x39], R5 ;  /* 0x000039051c00e986 */ /* 0x0009e2000c10110e */
[----:B------:R-:W-:-:S03]  /*25cb0*/  FMUL R4, R38, UR20 ;  /* 0x0000001426047c20 */ /* 0x000fc60008400000 */
[----:B------:R-:W4:Y:S02]  /*25cc0*/  LDL.LU R38, [R1+0x2f4] ;  /* 0x0002f40001267983 */ /* 0x000f240000300800 */
[----:B0-----:R-:W-:Y:S01]  /*25cd0*/  F2FP.SATFINITE.E4M3.F32.PACK_AB_MERGE_C R9, RZ, R4, RZ ;  /* 0x00000004ff09723e */ /* 0x001fe200048070ff */
        /* <DEDUP_REMOVED lines=26> */
[----:B------:R0:W-:Y:S01]  /*25e80*/  @!P6 STG.E.U8 desc[UR14][R28.64+0x41], R7 ;  /* 0x000041071c00e986 */ /* 0x0001e2000c10110e */
[----:B------:R-:W-:-:S03]  /*25e90*/  FMUL R3, R39, UR20 ;  /* 0x0000001427037c20 */ /* 0x000fc60008400000 */
[----:B------:R-:W4:Y:S01]  /*25ea0*/  LDL.LU R39, [R1+0x310] ;  /* 0x0003100001277983 */ /* 0x000f220000300800 */
[----:B------:R-:W-:Y:S02]  /*25eb0*/  ISETP.LT.OR P6, PT, R0, 0x4a, !P0 ;  /* 0x0000004a0000780c */ /* 0x000fe400047c1670 */
[----:B0-----:R-:W-:Y:S01]  /*25ec0*/  F2FP.SATFINITE.E4M3.F32.PACK_AB_MERGE_C R7, RZ, R2, RZ ;  /* 0x00000002ff07723e */ /* 0x001fe200048070ff */
        /* <DEDUP_REMOVED lines=155> */
[----:B------:R-:W-:Y:S01]  /*26880*/  F2FP.SATFINITE.E4M3.F32.PACK_AB_MERGE_C R9, RZ, R4, RZ ;  /* 0x00000004ff09723e */ /* 0x000fe200048070ff */
[----:B------:R-:W-:-:S02]  /*26890*/  FMUL R3, R39, UR20 ;  /* 0x0000001427037c20 */ /* 0x000fc40008400000 */
[----:B------:R-:W4:Y:S04]  /*268a0*/  LDL.LU R39, [R1+0x390] ;  /* 0x0003900001277983 */ /* 0x000f280000300800 */
[----:B------:R-:W-:Y:S04]  /*268b0*/  @!P6 STG.E.U8 desc[UR14][R28.64+0x81], R5 ;  /* 0x000081051c00e986 */ /* 0x000fe8000c10110e */
[----:B------:R-:W-:Y:S04]  /*268c0*/  @!P5 STG.E.U8 desc[UR14][R28.64+0x80], R13 ;  /* 0x0000800d1c00d986 */ /* 0x000fe8000c10110e */
[----:B------:R0:W-:Y:S04]  /*268d0*/  @!P3 STG.E.U8 desc[UR14][R30.64+0x88], R7 ;  /* 0x000088071e00b986 */ /* 0x0001e8000c10110e */
[----:B------:R1:W-:Y:S01]  /*268e0*/  @!P2 STG.E.U8 desc[UR14][R30.64+0x89], R9 ;  /* 0x000089091e00a986 */ /* 0x0003e2000c10110e */
[----:B0-----:R-:W-:-:S02]  /*268f0*/  F2FP.SATFINITE.E4M3.F32.PACK_AB_MERGE_C R7, RZ, R2, RZ ;  /* 0x00000002ff07723e */ /* 0x001fc400048070ff */
[----:B-1----:R-:W-:Y:S01]  /*26900*/  F2FP.SATFINITE.E4M3.F32.PACK_AB_MERGE_C R9, RZ, R3, RZ ;  /* 0x00000003ff09723e */ /* 0x002fe200048070ff */
[----:B------:R-:W-:Y:S02]  /*26910*/  FMUL R4, R38, UR20 ;  /* 0x0000001426047c20 */ /* 0x000fe40008400000 */
[----:B------:R-:W4:Y:S03]  /*26920*/  LDL.LU R38, [R1+0x394] ;  /* 0x0003940001267983 */ /* 0x000f260000300800 */
[----:B------:R-:W-:Y:S01]  /*26930*/  F2FP.SATFINITE.E4M3.F32.PACK_AB_MERGE_C R13, RZ, R4, RZ ;  /* 0x00000004ff0d723e */ /* 0x000fe200048070ff */
[----:B------:R-:W-:Y:S02]  /*26940*/  FMUL R5, R37, UR20 ;  /* 0x0000001425057c20 */ /* 0x000fe40008400000 */
[----:B------:R-:W4:Y:S01]  /*26950*/  LDL.LU R37, [R1+0x398] ;  /* 0x0003980001257983 */ /* 0x000f220000300800 */
[----:B------:R-:W-:-:S03]  /*26960*/  FMUL R2, R36, UR20 ;  /* 0x0000001424027c20 */ /* 0x000fc60008400000 */
[----:B------:R-:W4:Y:S01]  /*26970*/  LDL.LU R36, [R1+0x39c] ;  /* 0x00039c0001247983 */ /* 0x000f220000300800 */
[----:B--2---:R-:W-:-:S03]  /*26980*/  FMUL R3, R35, UR20 ;  /* 0x0000001423037c20 */ /* 0x004fc60008400000 */
[----:B------:R-:W2:Y:S01]  /*26990*/  LDL.LU R35, [R1+0x3a0] ;  /* 0x0003a00001237983 */ /* 0x000ea20000300800 */
        /* <DEDUP_REMOVED lines=9> */
[----:B------:R0:W-:Y:S01]  /*26a30*/  @!P6 STG.E.U8 desc[UR14][R28.64+0x89], R7 ;  /* 0x000089071c00e986 */ /* 0x0001e2000c10110e */
[----:B------:R-:W-:-:S03]  /*26a40*/  ISETP.LT.OR P6, PT, R0, 0x92, !P0 ;  /* 0x000000920000780c */ /* 0x000fc600047c1670 */
[----:B------:R-:W-:Y:S01]  /*26a50*/  @!P5 STG.E.U8 desc[UR14][R28.64+0x88], R11 ;  /* 0x0000880b1c00d986 */ /* 0x000fe2000c10110e */
[----:B------:R-:W-:-:S03]  /*26a60*/  ISETP.LT.OR P5, PT, R0, 0x91, !P0 ;  /* 0x000000910000780c */ /* 0x000fc600047a1670 */
[----:B------:R1:W-:Y:S01]  /*26a70*/  @!P3 STG.E.U8 desc[UR14][R30.64+0x90], R9 ;  /* 0x000090091e00b986 */ /* 0x0003e2000c10110e */
[C---:B------:R-:W-:Y:S02]  /*26a80*/  ISETP.LT.OR P3, PT, R0.reuse, 0x99, !P1 ;  /* 0x000000990000780c */ /* 0x040fe40004f61670 */
[----:B0-----:R-:W-:Y:S01]  /*26a90*/  F2FP.SATFINITE.E4M3.F32.PACK_AB_MERGE_C R7, RZ, R2, RZ ;  /* 0x00000002ff07723e */ /* 0x001fe200048070ff */
[----:B------:R-:W-:Y:S01]  /*26aa0*/  @!P2 STG.E.U8 desc[UR14][R30.64+0x91], R13 ;  /* 0x0000910d1e00a986 */ /* 0x000fe2000c10110e */
[----:B------:R-:W-:Y:S02]  /*26ab0*/  ISETP.LT.OR P2, PT, R0, 0x9a, !P1 ;  /* 0x0000009a0000780c */ /* 0x000fe40004f41670 */
        /* <DEDUP_REMOVED lines=86> */
[----:B------:R0:W-:Y:S01]  /*27020*/  @!P6 STG.E.U8 desc[UR14][R28.64+0xb1], R7 ;  /* 0x0000b1071c00e986 */ /* 0x0001e2000c10110e */
[----:B------:R-:W-:-:S03]  /*27030*/  ISETP.LT.OR P6, PT, R0, 0xba, !P0 ;  /* 0x000000ba0000780c */ /* 0x000fc600047c1670 */
[----:B------:R-:W4:Y:S04]  /*27040*/  LDL.LU R39, [R1+0x3f0] ;  /* 0x0003f00001277983 */ /* 0x000f280000300800 */
        /* <DEDUP_REMOVED lines=33> */
[----:B------:R0:W-:Y:S01]  /*27260*/  @!P6 STG.E.U8 desc[UR14][R28.64+0xc1], R7 ;  /* 0x0000c1071c00e986 */ /* 0x0001e2000c10110e */
[----:B------:R-:W-:-:S03]  /*27270*/  ISETP.LT.OR P6, PT, R0, 0xca, !P0 ;  /* 0x000000ca0000780c */ /* 0x000fc600047c1670 */
[----:B------:R-:W4:Y:S01]  /*27280*/  LDL.LU R40, [R1+0x40c] ;  /* 0x00040c0001287983 */ /* 0x000f220000300800 */
[----:B------:R-:W-:Y:S01]  /*27290*/  F2FP.SATFINITE.E4M3.F32.PACK_AB_MERGE_C R13, RZ, R4, RZ ;  /* 0x00000004ff0d723e */ /* 0x000fe200048070ff */
        /* <DEDUP_REMOVED lines=24> */
[C---:B------:R-:W-:Y:S01]  /*27420*/  ISETP.LT.OR P3, PT, R0.reuse, 0xd1, !P1 ;  /* 0x000000d10000780c */ /* 0x040fe20004f61670 */
[----:B------:R-:W4:Y:S01]  /*27430*/  LDL.LU R42, [R1+0x42c] ;  /* 0x00042c00012a7983 */ /* 0x000f220000300800 */
[C---:B------:R-:W-:Y:S02]  /*27440*/  ISETP.LT.OR P2, PT, R0.reuse, 0xd2, !P1 ;  /* 0x000000d20000780c */ /* 0x040fe40004f41670 */
[----:B------:R-:W-:Y:S02]  /*27450*/  ISETP.LT.OR P6, PT, R0, 0xd2, !P0 ;  /* 0x000000d20000780c */ /* 0x000fe400047c1670 */
[----:B------:R-:W-:-:S05]  /*27460*/  F2FP.SATFINITE.E4M3.F32.PACK_AB_MERGE_C R5, RZ, R5, RZ ;  /* 0x00000005ff05723e */ /* 0x000fca00048070ff */
[----:B------:R0:W-:Y:S01]  /*27470*/  @!P5 STG.E.U8 desc[UR14][R28.64+0xc8], R5 ;  /* 0x0000c8051c00d986 */ /* 0x0001e2000c10110e */
[----:B------:R-:W-:-:S03]  /*27480*/  ISETP.LT.OR P5, PT, R0, 0xd1, !P0 ;  /* 0x000000d10000780c */ /* 0x000fc600047a1670 */
[----:B------:R-:W-:Y:S01]  /*27490*/  @!P3 STG.E.U8 desc[UR14][R30.64+0xd0], R9 ;  /* 0x0000d0091e00b986 */ /* 0x000fe2000c10110e */
[----:B------:R-:W-:-:S03]  /*274a0*/  ISETP.LT.OR P3, PT, R0, 0xd9, !P1 ;  /* 0x000000d90000780c */ /* 0x000fc60004f61670 */
[----:B------:R1:W-:Y:S01]  /*274b0*/  @!P2 STG.E.U8 desc[UR14][R30.64+0xd1], R11 ;  /* 0x0000d10b1e00a986 */ /* 0x0003e2000c10110e */
[----:B0-----:R-:W-:Y:S02]  /*274c0*/  F2FP.SATFINITE.E4M3.F32.PACK_AB_MERGE_C R5, RZ, R3, RZ ;  /* 0x00000003ff05723e */ /* 0x001fe400048070ff */
[----:B------:R-:W-:-:S03]  /*274d0*/  ISETP.LT.OR P2, PT, R0, 0xda, !P1 ;  /* 0x000000da0000780c */ /* 0x000fc60004f41670 */
[----:B------:R-:W-:Y:S01]  /*274e0*/  @!P6 STG.E.U8 desc[UR14][R28.64+0xd1], R5 ;  /* 0x0000d1051c00e986 */ /* 0x000fe2000c10110e */
[----:B-1----:R-:W-:Y:S02]  /*274f0*/  F2FP.SATFINITE.E4M3.F32.PACK_AB_MERGE_C R11, RZ, R2, RZ ;  /* 0x00000002ff0b723e */ /* 0x002fe400048070ff */
[----:B------:R-:W-:Y:S01]  /*27500*/  ISETP.LT.OR P6, PT, R0, 0xda, !P0 ;  /* 0x000000da0000780c */ /* 0x000fe200047c1670 */
[----:B------:R-:W-:Y:S02]  /*27510*/  FMUL R2, R40, UR20 ;  /* 0x0000001428027c20 */ /* 0x000fe40008400000 */
[----:B------:R-:W4:Y:S01]  /*27520*/  LDL.LU R40, [R1+0x430] ;  /* 0x0004300001287983 */ /* 0x000f220000300800 */
[----:B------:R-:W-:-:S03]  /*27530*/  FMUL R3, R39, UR20 ;  /* 0x0000001427037c20 */ /* 0x000fc60008400000 */
[----:B------:R-:W4:Y:S01]  /*27540*/  LDL.LU R39, [R1+0x434] ;  /* 0x0004340001277983 */ /* 0x000f220000300800 */
[----:B------:R-:W-:-:S03]  /*27550*/  F2FP.SATFINITE.E4M3.F32.PACK_AB_MERGE_C R9, RZ, R4, RZ ;  /* 0x00000004ff09723e */ /* 0x000fc600048070ff */
        /* <DEDUP_REMOVED lines=13> */
[----:B--2---:R-:W-:Y:S01]  /*27630*/  FMUL R3, R35, UR20 ;  /* 0x0000001423037c20 */ /* 0x004fe20008400000 */
[----:B0-----:R-:W-:Y:S02]  /*27640*/  F2FP.SATFINITE.E4M3.F32.PACK_AB_MERGE_C R7, RZ, R2, RZ ;  /* 0x00000002ff07723e */ /* 0x001fe400048070ff */
        /* <DEDUP_REMOVED lines=15> */
[----:B------:R-:W-:Y:S02]  /*27740*/  F2FP.SATFINITE.E4M3.F32.PACK_AB_MERGE_C R5, RZ, R5, RZ ;  /* 0x00000005ff05723e */ /* 0x000fe400048070ff */
[----:B0-----:R-:W-:Y:S01]  /*27750*/  F2FP.SATFINITE.E4M3.F32.PACK_AB_MERGE_C R11, RZ, R4, RZ ;  /* 0x00000004ff0b723e */ /* 0x001fe200048070ff */
[----:B------:R0:W-:Y:S01]  /*27760*/  @!P6 STG.E.U8 desc[UR14][R28.64+0xe1], R7 ;  /* 0x0000e1071c00e986 */ /* 0x0001e2000c10110e */
[C---:B------:R-:W-:Y:S02]  /*27770*/  ISETP.LT.OR P6, PT, R0.reuse, 0xea, !P0 ;  /* 0x000000ea0000780c */ /* 0x040fe400047c1670 */
[----:B-1----:R-:W-:Y:S01]  /*27780*/  F2FP.SATFINITE.E4M3.F32.PACK_AB_MERGE_C R9, RZ, R3, RZ ;  /* 0x00000003ff09723e */ /* 0x002fe200048070ff */
[----:B------:R1:W-:Y:S01]  /*27790*/  @!P5 STG.E.U8 desc[UR14][R28.64+0xe0], R5 ;  /* 0x0000e0051c00d986 */ /* 0x0003e2000c10110e */
[----:B------:R-:W-:-:S03]  /*277a0*/  ISETP.LT.OR P5, PT, R0, 0xe9, !P0 ;  /* 0x000000e90000780c */ /* 0x000fc600047a1670 */
[----:B------:R-:W-:Y:S01]  /*277b0*/  @!P2 STG.E.U8 desc[UR14][R30.64+0xe9], R11 ;  /* 0x0000e90b1e00a986 */ /* 0x000fe2000c10110e */
[----:B------:R-:W-:Y:S01]  /*277c0*/  ISETP.LT.OR P2, PT, R0, 0xf2, !P1 ;  /* 0x000000f20000780c */ /* 0x000fe20004f41670 */
[----:B------:R-:W-:Y:S02]  /*277d0*/  FMUL R3, R42, UR20 ;  /* 0x000000142a037c20 */ /* 0x000fe40008400000 */
[----:B------:R1:W-:Y:S01]  /*277e0*/  @!P3 STG.E.U8 desc[UR14][R30.64+0xe8], R9 ;  /* 0x0000e8091e00b986 */ /* 0x0003e2000c10110e */
[----:B------:R-:W-:Y:S02]  /*277f0*/  ISETP.LT.OR P3, PT, R0, 0xf1, !P1 ;  /* 0x000000f10000780c */ /* 0x000fe40004f61670 */
[----:B------:R-:W-:Y:S01]  /*27800*/  F2FP.SATFINITE.E4M3.F32.PACK_AB_MERGE_C R13, RZ, R2, RZ ;  /* 0x00000002ff0d723e */ /* 0x000fe200048070ff */
[----:B------:R-:W-:Y:S01]  /*27810*/  FMUL R4, R39, UR20 ;  /* 0x0000001427047c20 */ /* 0x000fe20008400000 */
[----:B------:R-:W-:Y:S01]  /*27820*/  FMUL R2, R40, UR20 ;  /* 0x0000001428027c20 */ /* 0x000fe20008400000 */
[----:B------:R-:W-:-:S03]  /*27830*/  F2FP.SATFINITE.E4M3.F32.PACK_AB_MERGE_C R3, RZ, R3, RZ ;  /* 0x00000003ff03723e */ /* 0x000fc600048070ff */
[----:B0-----:R-:W-:Y:S02]  /*27840*/  F2FP.SATFINITE.E4M3.F32.PACK_AB_MERGE_C R7, RZ, R4, RZ ;  /* 0x00000004ff07723e */ /* 0x001fe400048070ff */
[----:B-1----:R-:W-:Y:S01]  /*27850*/  F2FP.SATFINITE.E4M3.F32.PACK_AB_MERGE_C R5, RZ, R2, RZ ;  /* 0x00000002ff05723e */ /* 0x002fe200048070ff */
[----:B------:R-:W-:Y:S01]  /*27860*/  @!P5 STG.E.U8 desc[UR14][R28.64+0xe8], R13 ;  /* 0x0000e80d1c00d986 */ /* 0x000fe2000c10110e */
[----:B------:R-:W-:-:S03]  /*27870*/  ISETP.LT.OR P5, PT, R0, 0xf1, !P0 ;  /* 0x000000f10000780c */ /* 0x000fc600047a1670 */
[----:B------:R2:W-:Y:S01]  /*27880*/  @!P6 STG.E.U8 desc[UR14][R28.64+0xe9], R3 ;  /* 0x0000e9031c00e986 */ /* 0x0005e2000c10110e */
[----:B------:R-:W-:-:S03]  /*27890*/  ISETP.LT.OR P6, PT, R0, 0xf2, !P0 ;  /* 0x000000f20000780c */ /* 0x000fc600047c1670 */
[----:B------:R0:W-:Y:S01]  /*278a0*/  @!P2 STG.E.U8 desc[UR14][R30.64+0xf1], R7 ;  /* 0x0000f1071e00a986 */ /* 0x0001e2000c10110e */
[C---:B------:R-:W-:Y:S02]  /*278b0*/  ISETP.LT.OR P2, PT, R0.reuse, 0xf9, !P1 ;  /* 0x000000f90000780c */ /* 0x040fe40004f41670 */
[C---:B------:R-:W-:Y:S01]  /*278c0*/  ISETP.LT.OR P1, PT, R0.reuse, 0xfa, !P1 ;  /* 0x000000fa0000780c */ /* 0x040fe20004f21670 */
[----:B------:R4:W-:Y:S01]  /*278d0*/  @!P3 STG.E.U8 desc[UR14][R30.64+0xf0], R5 ;  /* 0x0000f0051e00b986 */ /* 0x0009e2000c10110e */
[C---:B------:R-:W-:Y:S02]  /*278e0*/  ISETP.LT.OR P3, PT, R0.reuse, 0xf9, !P0 ;  /* 0x000000f90000780c */ /* 0x040fe40004761670 */
[----:B------:R-:W-:Y:S01]  /*278f0*/  ISETP.LT.OR P0, PT, R0, 0xfa, !P0 ;  /* 0x000000fa0000780c */ /* 0x000fe20004701670 */
[----:B------:R-:W-:-:S05]  /*27900*/  FMUL R2, R38, UR20 ;  /* 0x0000001426027c20 */ /* 0x000fca0008400000 */
[----:B------:R-:W-:-:S05]  /*27910*/  F2FP.SATFINITE.E4M3.F32.PACK_AB_MERGE_C R9, RZ, R2, RZ ;  /* 0x00000002ff09723e */ /* 0x000fca00048070ff */
[----:B------:R1:W-:Y:S01]  /*27920*/  @!P5 STG.E.U8 desc[UR14][R28.64+0xf0], R9 ;  /* 0x0000f0091c00d986 */ /* 0x0003e2000c10110e */
[----:B------:R-:W-:Y:S01]  /*27930*/  FMUL R0, R37, UR20 ;  /* 0x0000001425007c20 */ /* 0x000fe20008400000 */
[----:B------:R-:W-:Y:S01]  /*27940*/  FMUL R2, R36, UR20 ;  /* 0x0000001424027c20 */ /* 0x000fe20008400000 */
[----:B--2---:R-:W-:-:S03]  /*27950*/  FMUL R3, R35, UR20 ;  /* 0x0000001423037c20 */ /* 0x004fc60008400000 */
[----:B0-----:R-:W-:Y:S02]  /*27960*/  F2FP.SATFINITE.E4M3.F32.PACK_AB_MERGE_C R7, RZ, R0, RZ ;  /* 0x00000000ff07723e */ /* 0x001fe400048070ff */
[----:B------:R-:W-:Y:S02]  /*27970*/  F2FP.SATFINITE.E4M3.F32.PACK_AB_MERGE_C R11, RZ, R2, RZ ;  /* 0x00000002ff0b723e */ /* 0x000fe400048070ff */
[----:B------:R-:W-:Y:S01]  /*27980*/  F2FP.SATFINITE.E4M3.F32.PACK_AB_MERGE_C R3, RZ, R3, RZ ;  /* 0x00000003ff03723e */ /* 0x000fe200048070ff */
[----:B------:R1:W-:Y:S04]  /*27990*/  @!P6 STG.E.U8 desc[UR14][R28.64+0xf1], R7 ;  /* 0x0000f1071c00e986 */ /* 0x0003e8000c10110e */
[----:B------:R1:W-:Y:S04]  /*279a0*/  @!P2 STG.E.U8 desc[UR14][R30.64+0xf8], R11 ;  /* 0x0000f80b1e00a986 */ /* 0x0003e8000c10110e */
[----:B------:R1:W-:Y:S01]  /*279b0*/  @!P1 STG.E.U8 desc[UR14][R30.64+0xf9], R3 ;  /* 0x0000f9031e009986 */ /* 0x0003e2000c10110e */
[----:B---3--:R-:W-:Y:S01]  /*279c0*/  FMUL R4, R33, UR20 ;  /* 0x0000001421047c20 */ /* 0x008fe20008400000 */
[----:B----4-:R-:W-:-:S04]  /*279d0*/  FMUL R5, R32, UR20 ;  /* 0x0000001420057c20 */ /* 0x010fc80008400000 */
[----:B------:R-:W-:Y:S02]  /*279e0*/  F2FP.SATFINITE.E4M3.F32.PACK_AB_MERGE_C R13, RZ, R4, RZ ;  /* 0x00000004ff0d723e */ /* 0x000fe400048070ff */
[----:B------:R-:W-:-:S03]  /*279f0*/  F2FP.SATFINITE.E4M3.F32.PACK_AB_MERGE_C R5, RZ, R5, RZ ;  /* 0x00000005ff05723e */ /* 0x000fc600048070ff */
[----:B------:R1:W-:Y:S04]  /*27a00*/  @!P3 STG.E.U8 desc[UR14][R28.64+0xf8], R13 ;  /* 0x0000f80d1c00b986 */ /* 0x0003e8000c10110e */
[----:B------:R1:W-:Y:S02]  /*27a10*/  @!P0 STG.E.U8 desc[UR14][R28.64+0xf9], R5 ;  /* 0x0000f9051c008986 */ /* 0x0003e4000c10110e */
.L_x_545:
[----:B------:R-:W-:Y:S05]  /*27a20*/  BSYNC B0 ;  /* 0x0000000000007941 */ /* 0x000fea0003800000 */
.L_x_31:
[----:B-12--5:R-:W2:Y:S04]  /*27a30*/  LDL.LU R3, [R1+0x450] ;  /* 0x0004500001037983 */ /* 0x026ea80000300800 */
[----:B------:R-:W2:Y:S01]  /*27a40*/  LDL.LU R2, [R1+0x454] ;  /* 0x0004540001027983 */ /* 0x000ea20000300800 */
[----:B------:R-:W-:Y:S01]  /*27a50*/  ULDC UR6, c[0x0][0xc] ;  /* 0x0000030000067ab9 */ /* 0x000fe20000000800 */
[----:B------:R-:W-:Y:S01]  /*27a60*/  ULDC UR7, c[0x0][0x10] ;  /* 0x0000040000077ab9 */ /* 0x000fe20000000800 */
[----:B---34-:R-:W2:Y:S01]  /*27a70*/  LDC R5, c[0x0][0x14] ;  /* 0x00000500ff057b82 */ /* 0x018ea20000000800 */
[----:B------:R-:W-:Y:S01]  /*27a80*/  UIMAD.WIDE.U32 UR6, UR6, UR7, URZ ;  /* 0x00000007060672a5 */ /* 0x000fe2000f8e003f */
[----:B------:R-:W-:Y:S01]  /*27a90*/  PRMT R0, RZ, 0x7610, R0 ;  /* 0x00007610ff007816 */ /* 0x000fe20000000000 */
[----:B------:R-:W-:-:S04]  /*27aa0*/  UMOV UR9, 0xffffffff ;  /* 0xffffffff00097882 */ /* 0x000fc80000000000 */
[----:B--2---:R-:W-:-:S04]  /*27ab0*/  IMAD.WIDE.U32 R2, R5, UR6, R2 ;  /* 0x0000000605027c25 */ /* 0x004fc8000f8e0002 */
[----:B------:R-:W-:Y:S01]  /*27ac0*/  IMAD R5, R5, UR7, RZ ;  /* 0x0000000705057c24 */ /* 0x000fe2000f8e02ff */
[----:B------:R-:W-:Y:S01]  /*27ad0*/  ULDC.64 UR6, c[0x0][0x650] ;  /* 0x0001940000067ab9 */ /* 0x000fe20000000a00 */
[----:B------:R-:W-:Y:S01]  /*27ae0*/  IMAD.MOV.U32 R11, RZ, RZ, R2 ;  /* 0x000000ffff0b7224 */ /* 0x000fe200078e0002 */
[----:B------:R-:W-:Y:S01]  /*27af0*/  ISETP.GE.U32.AND P0, PT, R2, UR6, PT ;  /* 0x0000000602007c0c */ /* 0x000fe2000bf06070 */
[----:B------:R-:W-:Y:S02]  /*27b00*/  IMAD.IADD R13, R3, 0x1, R5 ;  /* 0x00000001030d7824 */ /* 0x000fe400078e0205 */
[----:B------:R-:W-:-:S03]  /*27b10*/  IMAD.MOV.U32 R2, RZ, RZ, -0x1 ;  /* 0xffffffffff027424 */ /* 0x000fc600078e00ff */
[----:B------:R1:W-:Y:S01]  /*27b20*/  STL [R1+0x450], R13 ;  /* 0x0004500d01007387 */ /* 0x0003e20000100800 */
[----:B------:R-:W-:-:S03]  /*27b30*/  ISETP.GE.U32.AND.EX P0, PT, R13, UR7, PT, P0 ;  /* 0x000000070d007c0c */ /* 0x000fc6000bf06100 */
[----:B------:R1:W-:Y:S04]  /*27b40*/  STL [R1+0x454], R11 ;  /* 0x0004540b01007387 */ /* 0x0003e80000100800 */
[----:B------:R1:W-:Y:S06]  /*27b50*/  STL [R1+0x458], R2 ;  /* 0x0004580201007387 */ /* 0x0003ec0000100800 */
[----:B------:R-:W-:Y:S05]  /*27b60*/  @P0 BRA `(.L_x_546) ;  /* 0x0000000400740947 */ /* 0x000fea0003800000 */
[----:B------:R-:W2:Y:S01]  /*27b70*/  S2R R8, SR_CTAID.X ;  /* 0x0000000000087919 */ /* 0x000ea20000002500 */
[----:B------:R-:W-:Y:S01]  /*27b80*/  ULDC.64 UR18, c[0x0][0x628] ;  /* 0x00018a0000127ab9 */ /* 0x000fe20000000a00 */
[----:B------:R-:W3:Y:S01]  /*27b90*/  LDC R9, c[0x0][0x144] ;  /* 0x00005100ff097b82 */ /* 0x000ee20000000800 */
[----:B------:R-:W-:Y:S01]  /*27ba0*/  ULDC UR6, c[0x0][0x150] ;  /* 0x0000540000067ab9 */ /* 0x000fe20000000800 */
[----:B------:R-:W4:Y:S01]  /*27bb0*/  S2R R12, SR_CTAID.Y ;  /* 0x00000000000c7919 */ /* 0x000f220000002600 */
[----:B------:R-:W-:Y:S01]  /*27bc0*/  ISETP.NE.U32.AND P0, PT, RZ, UR18, PT ;  /* 0x00000012ff007c0c */ /* 0x000fe2000bf05070 */
[----:B------:R-:W-:Y:S01]  /*27bd0*/  ULDC UR23, c[0x0][0x630] ;  /* 0x00018c0000177ab9 */ /* 0x000fe20000000800 */
[----:B------:R-:W-:Y:S02]  /*27be0*/  R2UR UR16, R11 ;  /* 0x000000000b1072ca */ /* 0x000fe400000e0000 */
[----:B------:R-:W-:Y:S01]  /*27bf0*/  ISETP.NE.AND.EX P0, PT, RZ, UR19, PT, P0 ;  /* 0x00000013ff007c0c */ /* 0x000fe2000bf05300 */
[----:B0-----:R-:W0:Y:S01]  /*27c00*/  LDC.64 R6, c[0x0][0x620] ;  /* 0x00018800ff067b82 */ /* 0x001e220000000a00 */
[----:B------:R-:W-:-:S02]  /*27c10*/  R2UR UR17, R13 ;  /* 0x000000000d1172ca */ /* 0x000fc400000e0000 */
[----:B--2---:R-:W-:-:S05]  /*27c20*/  I2FP.F32.U32 R0, R8 ;  /* 0x0000000800007245 */ /* 0x004fca0000201000 */
[----:B------:R-:W-:-:S06]  /*27c30*/  FMUL R0, R0, UR6 ;  /* 0x0000000600007c20 */ /* 0x000fcc0008400000 */
[----:B------:R-:W2:Y:S01]  /*27c40*/  F2I.U32.TRUNC.NTZ R0, R0 ;  /* 0x0000000000007305 */ /* 0x000ea2000020f000 */
[----:B----4-:R-:W-:Y:S05]  /*27c50*/  @!P0 BRA `(.L_x_547) ;  /* 0x0000000000308947 */ /* 0x010fea0003800000 */
        /* <DEDUP_REMOVED lines=12> */
.L_x_547:
[----:B------:R-:W-:Y:S01]  /*27d20*/  USHF.R.U64 UR9, UR16, UR23, UR17 ;  /* 0x0000001710097299 */ /* 0x000fe20008001211 */
[----:B------:R-:W4:Y:S01]  /*27d30*/  LDC.64 R22, c[0x0][0x640] ;  /* 0x00019000ff167b82 */ /* 0x000f220000000a00 */
[----:B------:R-:W-:Y:S01]  /*27d40*/  USHF.R.U32.HI UR6, URZ, UR23, UR17 ;  /* 0x000000173f067299 */ /* 0x000fe20008011611 */
[----:B--2---:R-:W-:Y:S02]  /*27d50*/  IMAD.MOV R10, RZ, RZ, -R0 ;  /* 0x000000ffff0a7224 */ /* 0x004fe400078e0a00 */
[----:B-1----:R-:W-:Y:S01]  /*27d60*/  IMAD.MOV.U32 R2, RZ, RZ, R11 ;  /* 0x000000ffff027224 */ /* 0x002fe200078e000b */
[----:B------:R-:W-:Y:S01]  /*27d70*/  IADD3 R5, P0, RZ, -UR9, RZ ;  /* 0x80000009ff057c10 */ /* 0x000fe2000ff1e0ff */
[----:B---3--:R-:W-:Y:S02]  /*27d80*/  IMAD R18, R9, R10, R8 ;  /* 0x0000000a09127224 */ /* 0x008fe400078e0208 */
[----:B------:R-:W1:Y:S02]  /*27d90*/  LDC R4, c[0x0][0x618] ;  /* 0x00018600ff047b82 */ /* 0x000e640000000800 */
[----:B------:R-:W-:Y:S01]  /*27da0*/  IMAD.X R3, RZ, RZ, ~UR6, P0 ;  /* 0x80000006ff037e24 */ /* 0x000fe200080e06ff */
[----:B------:R-:W-:-:S03]  /*27db0*/  ULDC UR6, c[0x0][0x154] ;  /* 0x0000550000067ab9 */ /* 0x000fc60000000800 */
[-C--:B0-----:R-:W-:Y:S02]  /*27dc0*/  IMAD R0, R3, R6.reuse, RZ ;  /* 0x0000000603007224 */ /* 0x081fe400078e02ff */
[----:B------:R-:W0:Y:S01]  /*27dd0*/  LDC R14, c[0x0][0x608] ;  /* 0x00018200ff0e7b82 */ /* 0x000e220000000800 */
[----:B------:R-:W-:Y:S02]  /*27de0*/  IMAD.MOV.U32 R3, RZ, RZ, R13 ;  /* 0x000000ffff037224 */ /* 0x000fe400078e000d */
[----:B------:R-:W-:-:S05]  /*27df0*/  IMAD.WIDE.U32 R2, R5, R6, R2 ;  /* 0x0000000605027225 */ /* 0x000fca00078e0002 */
[----:B------:R-:W2:Y:S01]  /*27e00*/  LDC R20, c[0x0][0x658] ;  /* 0x00019600ff147b82 */ /* 0x000ea20000000800 */
[----:B------:R-:W-:Y:S01]  /*27e10*/  IMAD R5, R5, R7, R0 ;  /* 0x0000000705057224 */ /* 0x000fe200078e0200 */
[----:B------:R-:W-:Y:S01]  /*27e20*/  I2FP.F32.U32 R0, R12 ;  /* 0x0000000c00007245 */ /* 0x000fe20000201000 */
[----:B------:R-:W-:Y:S01]  /*27e30*/  IMAD.MOV.U32 R7, RZ, RZ, 0x1 ;  /* 0x00000001ff077424 */ /* 0x000fe200078e00ff */
[----:B----4-:R-:W-:Y:S01]  /*27e40*/  ISETP.NE.U32.AND P0, PT, R22, RZ, PT ;  /* 0x000000ff1600720c */ /* 0x010fe20003f05070 */
[----:B------:R-:W-:Y:S02]  /*27e50*/  IMAD.IADD R3, R3, 0x1, R5 ;  /* 0x0000000103037824 */ /* 0x000fe400078e0205 */
[----:B------:R-:W-:Y:S01]  /*27e60*/  FMUL R0, R0, UR6 ;  /* 0x0000000600007c20 */ /* 0x000fe20008400000 */
[----:B------:R-:W3:Y:S01]  /*27e70*/  LDC R15, c[0x0][0x148] ;  /* 0x00005200ff0f7b82 */ /* 0x000ee20000000800 */
[----:B------:R-:W-:Y:S01]  /*27e80*/  ISETP.NE.AND.EX P0, PT, R23, RZ, PT, P0 ;  /* 0x000000ff1700720c */ /* 0x000fe20003f05300 */
[----:B------:R-:W-:Y:S01]  /*27e90*/  IMAD.MOV.U32 R5, RZ, RZ, -0x1 ;  /* 0xffffffffff057424 */ /* 0x000fe200078e00ff */
[-CC-:B-1----:R-:W-:Y:S01]  /*27ea0*/  SHF.R.U64 R10, R2, R4.reuse, R3.reuse ;  /* 0x00000004020a7219 */ /* 0x182fe20000001203 */
[----:B------:R1:W4:Y:S01]  /*27eb0*/  F2I.U32.TRUNC.NTZ R13, R0 ;  /* 0x00000000000d7305 */ /* 0x000322000020f000 */
[----:B------:R-:W-:-:S03]  /*27ec0*/  SHF.R.U32.HI R3, RZ, R4, R3 ;  /* 0x00000004ff037219 */ /* 0x000fc60000011603 */
[----:B------:R-:W1:Y:S01]  /*27ed0*/  LDC R16, c[0x0][0x600] ;  /* 0x00018000ff107b82 */ /* 0x000e620000000800 */
[-CC-:B0-----:R-:W-:Y:S02]  /*27ee0*/  SHF.R.U64 R8, R10, R14.reuse, R3.reuse ;  /* 0x0000000e0a087219 */ /* 0x181fe40000001203 */
[----:B------:R-:W-:-:S05]  /*27ef0*/  SHF.R.U32.HI R3, RZ, R14, R3 ;  /* 0x0000000eff037219 */ /* 0x000fca0000011603 */
[----:B------:R-:W0:Y:S01]  /*27f00*/  LDC R17, c[0x0][0x648] ;  /* 0x00019200ff117b82 */ /* 0x000e220000000800 */
[-CC-:B--2---:R-:W-:Y:S02]  /*27f10*/  SHF.R.U64 R11, R8, R20.reuse, R3.reuse ;  /* 0x00000014080b7219 */ /* 0x184fe40000001203 */
[-C--:B------:R-:W-:Y:S02]  /*27f20*/  SHF.L.U32 R5, R5, R20.reuse, RZ ;  /* 0x0000001405057219 */ /* 0x080fe400000006ff */
[-C--:B------:R-:W-:Y:S01]  /*27f30*/  SHF.R.U32.HI R3, RZ, R20.reuse, R3 ;  /* 0x00000014ff037219 */ /* 0x080fe20000011603 */
[----:B------:R-:W-:Y:S01]  /*27f40*/  IMAD.MOV.U32 R2, RZ, RZ, R11 ;  /* 0x000000ffff027224 */ /* 0x000fe200078e000b */
[----:B------:R-:W-:Y:S01]  /*27f50*/  SHF.L.U32 R20, R7, R20, RZ ;  /* 0x0000001407147219 */ /* 0x000fe200000006ff */
[----:B------:R-:W2:Y:S01]  /*27f60*/  LDC R19, c[0x0][0x638] ;  /* 0x00018e00ff137b82 */ /* 0x000ea20000000800 */
[----:B------:R-:W-:-:S07]  /*27f70*/  LOP3.LUT R41, RZ, R5, RZ, 0x33, !PT ;  /* 0x00000005ff297212 */ /* 0x000fce00078e33ff */
[----:B------:R-:W0:Y:S01]  /*27f80*/  LDC R21, c[0x0][0x610] ;  /* 0x00018400ff157b82 */ /* 0x000e220000000800 */
[----:B----4-:R-:W-:Y:S05]  /*27f90*/  @!P0 BRA `(.L_x_548) ;  /* 0x0000000000288947 */ /* 0x010fea0003800000 */
[----:B-1----:R-:W1:Y:S02]  /*27fa0*/  LDC R0, c[0x0][0x64c] ;  /* 0x00019300ff007b82 */ /* 0x002e640000000800 */
[----:B-1----:R-:W-:-:S05]  /*27fb0*/  IADD3 R7, P0, R11, R0, RZ ;  /* 0x000000000b077210 */ /* 0x002fca0007f1e0ff */
        /* <DEDUP_REMOVED lines=8> */
.L_x_548:
[----:B01----:R-:W-:Y:S01]  /*28040*/  SHF.R.U64 R0, R2, R17, R3 ;  /* 0x0000001102007219 */ /* 0x003fe20000001203 */
[----:B------:R-:W-:Y:S01]  /*28050*/  VIADD R3, R16, 0xffffffff ;  /* 0xffffffff10037836 */ /* 0x000fe20000000000 */
[----:B------:R-:W-:Y:S01]  /*28060*/  LOP3.LUT R41, R8, R41, RZ, 0xc0, !PT ;  /* 0x0000002908297212 */ /* 0x000fe200078ec0ff */
[----:B------:R-:W-:Y:S02]  /*28070*/  IMAD.MOV R13, RZ, RZ, -R13 ;  /* 0x000000ffff0d7224 */ /* 0x000fe400078e0a0d */
[----:B------:R-:W-:Y:S01]  /*28080*/  IMAD.MOV R2, RZ, RZ, -R0 ;  /* 0x000000ffff027224 */ /* 0x000fe200078e0a00 */
[----:B------:R-:W-:Y:S01]  /*28090*/  LOP3.LUT R3, R10, R3, RZ, 0xc0, !PT ;  /* 0x000000030a037212 */ /* 0x000fe200078ec0ff */
[----:B------:R-:W-:Y:S02]  /*280a0*/  IMAD R41, R20, R0, R41 ;  /* 0x0000000014297224 */ /* 0x000fe400078e0229 */
[----:B---3--:R-:W-:Y:S02]  /*280b0*/  @P4 IMAD R18, R15, R13, R12 ;  /* 0x0000000d0f124224 */ /* 0x008fe400078e020c */
[----:B--2---:R-:W-:-:S02]  /*280c0*/  IMAD R0, R2, R19, R11 ;  /* 0x0000001302007224 */ /* 0x004fc400078e020b */
[----:B------:R-:W-:Y:S02]  /*280d0*/  IMAD R41, R41, R21, R18 ;  /* 0x0000001529297224 */ /* 0x000fe400078e0212 */
[----:B------:R-:W-:Y:S02]  /*280e0*/  IMAD R2, R0, R16, R3 ;  /* 0x0000001000027224 */ /* 0x000fe400078e0203 */
[----:B------:R-:W-:-:S03]  /*280f0*/  IMAD.MOV.U32 R4, RZ, RZ, 0x1 ;  /* 0x00000001ff047424 */ /* 0x000fc600078e00ff */
[----:B------:R-:W-:Y:S02]  /*28100*/  SEL R3, R2, R41, !P4 ;  /* 0x0000002902037207 */ /* 0x000fe40006000000 */
[----:B------:R-:W-:Y:S02]  /*28110*/  PRMT R0, R4, 0x7610, R0 ;  /* 0x0000761004007816 */ /* 0x000fe40000000000 */
[----:B------:R-:W-:Y:S01]  /*28120*/  SEL R41, R41, R2, !P4 ;  /* 0x0000000229297207 */ /* 0x000fe20006000000 */
[----:B------:R2:W-:Y:S06]  /*28130*/  STL [R1+0x458], R3 ;  /* 0x0004580301007387 */ /* 0x0005ec0000100800 */
.L_x_546:
[----:B------:R-:W-:Y:S01]  /*28140*/  UIADD3 UR5, UR10, UR5, URZ ;  /* 0x000000050a057290 */ /* 0x000fe2000fffe03f */
[----:B------:R3:W-:Y:S01]  /*28150*/  STL [R1+0x45c], R41 ;  /* 0x00045c2901007387 */ /* 0x0007e20000100800 */
[----:B------:R-:W-:Y:S02]  /*28160*/  LOP3.LUT P0, RZ, R0, 0xff, RZ, 0xc0, !PT ;  /* 0x000000ff00ff7812 */ /* 0x000fe4000780c0ff */
[----:B------:R-:W-:Y:S02]  /*28170*/  USHF.R.U32.HI UR6, URZ, 0x2, UR5 ;  /* 0x000000023f067899 */ /* 0x000fe40008011605 */
[----:B------:R-:W-:Y:S02]  /*28180*/  UISETP.GT.U32.AND UP0, UPT, UR5, 0x3, UPT ;  /* 0x000000030500788c */ /* 0x000fe4000bf04070 */
[----:B------:R-:W-:Y:S02]  /*28190*/  ULOP3.LUT UR6, UR6, 0x1, URZ, 0xc0, !UPT ;  /* 0x0000000106067892 */ /* 0x000fe4000f8ec03f */
[----:B------:R-:W-:-:S02]  /*281a0*/  UISETP.LT.U32.AND UP0, UPT, UR10, 0x4, UP0 ;  /* 0x000000040a00788c */ /* 0x000fc40008701070 */
[----:B------:R-:W-:Y:S02]  /*281b0*/  UISETP.NE.U32.AND UP1, UPT, UR6, 0x1, UPT ;  /* 0x000000010600788c */ /* 0x000fe4000bf25070 */
[----:B------:R-:W-:Y:S02]  /*281c0*/  USEL UR7, URZ, 0x1, !UP0 ;  /* 0x000000013f077887 */ /* 0x000fe4000c000000 */
[----:B------:R-:W-:Y:S02]  /*281d0*/  UISETP.GT.U32.AND UP1, UPT, UR10, 0x3, !UP1 ;  /* 0x000000030a00788c */ /* 0x000fe4000cf24070 */
[----:B------:R-:W-:Y:S02]  /*281e0*/  ULOP3.LUT UR5, UR5, 0x3, URZ, 0xc0, !UPT ;  /* 0x0000000305057892 */ /* 0x000fe4000f8ec03f */
[----:B------:R-:W-:-:S04]  /*281f0*/  USEL UR6, URZ, 0x1, !UP1 ;  /* 0x000000013f067887 */ /* 0x000fc8000c800000 */
[----:B------:R-:W-:Y:S01]  /*28200*/  ULOP3.LUT UR4, UR6, UR4, UR7, 0x96, !UPT ;  /* 0x0000000406047292 */ /* 0x000fe2000f8e9607 */
[----:B---3--:R-:W-:Y:S11]  /*28210*/  @P0 BRA `(.L_x_549) ;  /* 0xfffffd8c00840947 */ /* 0x008ff6000383ffff */
[----:B------:R-:W-:Y:S05]  /*28220*/  EXIT ;  /* 0x000000000000794d */ /* 0x000fea0003800000 */
.L_x_3:
[----:B------:R-:W2:Y:S01]  /*28230*/  LDL R18, [R1+0x454] ;  /* 0x0004540001127983 */ /* 0x000ea20000100800 */
[----:B------:R-:W-:-:S03]  /*28240*/  ULDC.64 UR4, c[0x0][0x650] ;  /* 0x0001940000047ab9 */ /* 0x000fc60000000a00 */
[----:B------:R-:W3:Y:S01]  /*28250*/  LDL R19, [R1+0x450] ;  /* 0x0004500001137983 */ /* 0x000ee20000100800 */
[----:B------:R-:W-:Y:S01]  /*28260*/  PRMT R0, RZ, 0x7610, R0 ;  /* 0x00007610ff007816 */ /* 0x000fe20000000000 */
[----:B------:R-:W-:Y:S02]  /*28270*/  IMAD.MOV.U32 R5, RZ, RZ, -0x1 ;  /* 0xffffffffff057424 */ /* 0x000fe400078e00ff */
[----:B------:R-:W-:Y:S02]  /*28280*/  IMAD.MOV.U32 R4, RZ, RZ, -0x1 ;  /* 0xffffffffff047424 */ /* 0x000fe400078e00ff */
[----:B------:R-:W-:Y:S01]  /*28290*/  IMAD.MOV.U32 R10, RZ, RZ, -0x1 ;  /* 0xffffffffff0a7424 */ /* 0x000fe200078e00ff */
[----:B--2---:R-:W-:-:S04]  /*282a0*/  ISETP.GE.U32.AND P0, PT, R18, UR4, PT ;  /* 0x0000000412007c0c */ /* 0x004fc8000bf06070 */
[----:B---3--:R-:W-:-:S13]  /*282b0*/  ISETP.GE.U32.AND.EX P0, PT, R19, UR5, PT, P0 ;  /* 0x0000000513007c0c */ /* 0x008fda000bf06100 */
[----:B------:R-:W-:Y:S05]  /*282c0*/  @P0 BRA `(.L_x_550) ;  /* 0x0000000400600947 */ /* 0x000fea0003800000 */
[----:B------:R-:W0:Y:S01]  /*282d0*/  LDC.64 R12, c[0x0][0x628] ;  /* 0x00018a00ff0c7b82 */ /* 0x000e220000000a00 */
[----:B------:R-:W-:Y:S02]  /*282e0*/  IMAD.MOV.U32 R8, RZ, RZ, R18 ;  /* 0x000000ffff087224 */ /* 0x000fe400078e0012 */
[----:B------:R-:W-:-:S05]  /*282f0*/  IMAD.MOV.U32 R9, RZ, RZ, R19 ;  /* 0x000000ffff097224 */ /* 0x000fca00078e0013 */
[----:B------:R-:W1:Y:S08]  /*28300*/  LDC R14, c[0x0][0x630] ;  /* 0x00018c00ff0e7b82 */ /* 0x000e700000000800 */
[----:B------:R-:W2:Y:S01]  /*28310*/  LDC.64 R16, c[0x0][0x620] ;  /* 0x00018800ff107b82 */ /* 0x000ea20000000a00 */
[----:B0-----:R-:W-:-:S04]  /*28320*/  ISETP.NE.U32.AND P0, PT, R12, RZ, PT ;  /* 0x000000ff0c00720c */ /* 0x001fc80003f05070 */
[----:B------:R-:W-:-:S13]  /*28330*/  ISETP.NE.AND.EX P0, PT, R13, RZ, PT, P0 ;  /* 0x000000ff0d00720c */ /* 0x000fda0003f05300 */
[----:B-12---:R-:W-:Y:S05]  /*28340*/  @!P0 BRA `(.L_x_551) ;  /* 0x0000000000288947 */ /* 0x006fea0003800000 */
[----:B------:R-:W0:Y:S02]  /*28350*/  LDC R0, c[0x0][0x634] ;  /* 0x00018d00ff007b82 */ /* 0x000e240000000800 */
[----:B0-----:R-:W-:-:S05]  /*28360*/  IADD3 R9, P0, R18, R0, RZ ;  /* 0x0000000012097210 */ /* 0x001fca0007f1e0ff */
        /* <DEDUP_REMOVED lines=8> */
.L_x_551:
[-CC-:B------:R-:W-:Y:S01]  /*283f0*/  SHF.R.U64 R10, R8, R14.reuse, R9.reuse ;  /* 0x0000000e080a7219 */ /* 0x180fe20000001209 */
[----:B------:R-:W0:Y:S01]  /*28400*/  LDC R6, c[0x0][0x618] ;  /* 0x00018600ff067b82 */ /* 0x000e220000000800 */
[----:B------:R-:W-:Y:S01]  /*28410*/  SHF.R.U32.HI R0, RZ, R14, R9 ;  /* 0x0000000eff007219 */ /* 0x000fe20000011609 */
[----:B------:R-:W-:Y:S01]  /*28420*/  ULDC UR4, c[0x0][0x150] ;  /* 0x0000540000047ab9 */ /* 0x000fe20000000800 */
[----:B------:R-:W-:Y:S01]  /*28430*/  IADD3 R3, P0, RZ, -R10, RZ ;  /* 0x8000000aff037210 */ /* 0x000fe20007f1e0ff */
[----:B------:R-:W-:Y:S01]  /*28440*/  IMAD.MOV.U32 R4, RZ, RZ, R18 ;  /* 0x000000ffff047224 */ /* 0x000fe200078e0012 */
[----:B------:R-:W-:Y:S01]  /*28450*/  I2FP.F32.U32 R8, R2 ;  /* 0x0000000200087245 */ /* 0x000fe20000201000 */
[----:B------:R-:W-:Y:S02]  /*28460*/  IMAD.MOV.U32 R5, RZ, RZ, R19 ;  /* 0x000000ffff057224 */ /* 0x000fe400078e0013 */
[----:B------:R-:W1:Y:S01]  /*28470*/  LDC.64 R20, c[0x0][0x640] ;  /* 0x00019000ff147b82 */ /* 0x000e620000000a00 */
[----:B------:R-:W-:-:S02]  /*28480*/  IMAD.X R7, RZ, RZ, ~R0, P0 ;  /* 0x000000ffff077224 */ /* 0x000fc400000e0e00 */
[----:B------:R-:W-:Y:S01]  /*28490*/  FMUL R9, R8, UR4 ;  /* 0x0000000408097c20 */ /* 0x000fe20008400000 */
[----:B------:R-:W-:Y:S01]  /*284a0*/  IMAD.WIDE.U32 R4, R3, R16, R4 ;  /* 0x0000001003047225 */ /* 0x000fe200078e0004 */
[----:B------:R-:W-:-:S03]  /*284b0*/  ULDC UR4, c[0x0][0x154] ;  /* 0x0000550000047ab9 */ /* 0x000fc60000000800 */
[----:B------:R-:W-:Y:S01]  /*284c0*/  IMAD R0, R7, R16, RZ ;  /* 0x0000001007007224 */ /* 0x000fe200078e02ff */
[----:B------:R-:W2:Y:S01]  /*284d0*/  LDC R13, c[0x0][0x144] ;  /* 0x00005100ff0d7b82 */ /* 0x000ea20000000800 */
[----:B------:R-:W3:Y:S02]  /*284e0*/  F2I.U32.TRUNC.NTZ R9, R9 ;  /* 0x0000000900097305 */ /* 0x000ee4000020f000 */
[----:B------:R-:W-:-:S04]  /*284f0*/  IMAD R3, R3, R17, R0 ;  /* 0x0000001103037224 */ /* 0x000fc800078e0200 */
[----:B------:R-:W-:Y:S01]  /*28500*/  IMAD.IADD R3, R5, 0x1, R3 ;  /* 0x0000000105037824 */ /* 0x000fe200078e0203 */
[----:B------:R-:W4:Y:S04]  /*28510*/  LDC R12, c[0x0][0x608] ;  /* 0x00018200ff0c7b82 */ /* 0x000f280000000800 */
[-C--:B0-----:R-:W-:Y:S02]  /*28520*/  SHF.R.U64 R8, R4, R6.reuse, R3 ;  /* 0x0000000604087219 */ /* 0x081fe40000001203 */
[----:B------:R-:W-:Y:S02]  /*28530*/  I2FP.F32.U32 R4, R11 ;  /* 0x0000000b00047245 */ /* 0x000fe40000201000 */
[----:B------:R-:W0:Y:S01]  /*28540*/  LDC R7, c[0x0][0x658] ;  /* 0x00019600ff077b82 */ /* 0x000e220000000800 */
[----:B-1----:R-:W-:Y:S01]  /*28550*/  ISETP.NE.U32.AND P0, PT, R20, RZ, PT ;  /* 0x000000ff1400720c */ /* 0x002fe20003f05070 */
[----:B---3--:R-:W-:Y:S01]  /*28560*/  IMAD.MOV R0, RZ, RZ, -R9 ;  /* 0x000000ffff007224 */ /* 0x008fe200078e0a09 */
[----:B------:R-:W-:Y:S01]  /*28570*/  SHF.R.U32.HI R3, RZ, R6, R3 ;  /* 0x00000006ff037219 */ /* 0x000fe20000011603 */
[----:B------:R-:W-:Y:S01]  /*28580*/  FMUL R4, R4, UR4 ;  /* 0x0000000404047c20 */ /* 0x000fe20008400000 */
[----:B------:R-:W-:Y:S01]  /*28590*/  ISETP.NE.AND.EX P0, PT, R21, RZ, PT, P0 ;  /* 0x000000ff1500720c */ /* 0x000fe20003f05300 */
[----:B------:R-:W-:-:S02]  /*285a0*/  IMAD.MOV.U32 R6, RZ, RZ, -0x1 ;  /* 0xffffffffff067424 */ /* 0x000fc400078e00ff */
[----:B------:R-:W1:Y:S01]  /*285b0*/  LDC R14, c[0x0][0x148] ;  /* 0x00005200ff0e7b82 */ /* 0x000e620000000800 */
[----:B--2---:R-:W-:Y:S02]  /*285c0*/  IMAD R18, R13, R0, R2 ;  /* 0x000000000d127224 */ /* 0x004fe400078e0202 */
[----:B------:R-:W-:-:S05]  /*285d0*/  IMAD.MOV.U32 R2, RZ, RZ, 0x1 ;  /* 0x00000001ff027424 */ /* 0x000fca00078e00ff */
[----:B------:R-:W2:Y:S01]  /*285e0*/  LDC R16, c[0x0][0x600] ;  /* 0x00018000ff107b82 */ /* 0x000ea20000000800 */
[-CC-:B----4-:R-:W-:Y:S02]  /*285f0*/  SHF.R.U64 R13, R8, R12.reuse, R3.reuse ;  /* 0x0000000c080d7219 */ /* 0x190fe40000001203 */
[----:B------:R-:W-:Y:S02]  /*28600*/  SHF.R.U32.HI R0, RZ, R12, R3 ;  /* 0x0000000cff007219 */ /* 0x000fe40000011603 */
[----:B------:R3:W4:Y:S03]  /*28610*/  F2I.U32.TRUNC.NTZ R12, R4 ;  /* 0x00000004000c7305 */ /* 0x000726000020f000 */
[----:B------:R-:W1:Y:S01]  /*28620*/  LDC R17, c[0x0][0x648] ;  /* 0x00019200ff117b82 */ /* 0x000e620000000800 */
[-C--:B0-----:R-:W-:Y:S02]  /*28630*/  SHF.R.U64 R15, R13, R7.reuse, R0 ;  /* 0x000000070d0f7219 */ /* 0x081fe40000001200 */
[----:B------:R-:W-:-:S02]  /*28640*/  SHF.L.U32 R6, R6, R7, RZ ;  /* 0x0000000706067219 */ /* 0x000fc400000006ff */
[-C--:B------:R-:W-:Y:S01]  /*28650*/  SHF.L.U32 R22, R2, R7.reuse, RZ ;  /* 0x0000000702167219 */ /* 0x080fe200000006ff */
[----:B------:R-:W-:Y:S01]  /*28660*/  IMAD.MOV.U32 R2, RZ, RZ, R15 ;  /* 0x000000ffff027224 */ /* 0x000fe200078e000f */
[----:B------:R-:W-:Y:S01]  /*28670*/  SHF.R.U32.HI R3, RZ, R7, R0 ;  /* 0x00000007ff037219 */ /* 0x000fe20000011600 */
[----:B------:R-:W0:Y:S01]  /*28680*/  LDC R19, c[0x0][0x638] ;  /* 0x00018e00ff137b82 */ /* 0x000e220000000800 */
[----:B------:R-:W-:-:S07]  /*28690*/  LOP3.LUT R24, RZ, R6, RZ, 0x33, !PT ;  /* 0x00000006ff187212 */ /* 0x000fce00078e33ff */
        /* <DEDUP_REMOVED lines=12> */
.L_x_552:
[----:B-1----:R-:W-:Y:S01]  /*28760*/  SHF.R.U64 R3, R2, R17, R3 ;  /* 0x0000001102037219 */ /* 0x002fe20000001203 */
[----:B--2---:R-:W-:Y:S01]  /*28770*/  VIADD R7, R16, 0xffffffff ;  /* 0xffffffff10077836 */ /* 0x004fe20000000000 */
[----:B------:R-:W-:Y:S01]  /*28780*/  LOP3.LUT R0, R13, R24, RZ, 0xc0, !PT ;  /* 0x000000180d007212 */ /* 0x000fe200078ec0ff */
[----:B------:R-:W-:Y:S02]  /*28790*/  IMAD.MOV R12, RZ, RZ, -R12 ;  /* 0x000000ffff0c7224 */ /* 0x000fe400078e0a0c */
[----:B------:R-:W-:Y:S02]  /*287a0*/  IMAD.MOV R2, RZ, RZ, -R3 ;  /* 0x000000ffff027224 */ /* 0x000fe400078e0a03 */
[----:B------:R-:W-:Y:S01]  /*287b0*/  IMAD R5, R22, R3, R0 ;  /* 0x0000000316057224 */ /* 0x000fe200078e0200 */
[----:B------:R-:W-:Y:S01]  /*287c0*/  LOP3.LUT R3, R8, R7, RZ, 0xc0, !PT ;  /* 0x0000000708037212 */ /* 0x000fe200078ec0ff */
[----:B------:R-:W-:Y:S02]  /*287d0*/  @P4 IMAD R18, R14, R12, R11 ;  /* 0x0000000c0e124224 */ /* 0x000fe400078e020b */
[----:B0-----:R-:W-:-:S02]  /*287e0*/  IMAD R0, R2, R19, R15 ;  /* 0x0000001302007224 */ /* 0x001fc400078e020f */
[----:B------:R-:W-:Y:S02]  /*287f0*/  IMAD.MOV.U32 R4, RZ, RZ, 0x1 ;  /* 0x00000001ff047424 */ /* 0x000fe400078e00ff */
[----:B------:R-:W-:Y:S02]  /*28800*/  IMAD R5, R5, R23, R18 ;  /* 0x0000001705057224 */ /* 0x000fe400078e0212 */
[----:B------:R-:W-:Y:S01]  /*28810*/  IMAD R2, R0, R16, R3 ;  /* 0x0000001000027224 */ /* 0x000fe200078e0203 */
[----:B------:R-:W-:-:S04]  /*28820*/  PRMT R0, R4, 0x7610, R0 ;  /* 0x0000761004007816 */ /* 0x000fc80000000000 */
[----:B------:R-:W-:Y:S02]  /*28830*/  SEL R4, R2, R5, !P4 ;  /* 0x0000000502047207 */ /* 0x000fe40006000000 */
[----:B------:R-:W-:-:S07]  /*28840*/  SEL R5, R5, R2, !P4 ;  /* 0x0000000205057207 */ /* 0x000fce0006000000 */
.L_x_550:
[----:B------:R-:W-:-:S08]  /*28850*/  NOP ;  /* 0x0000000000007918 */ /* 0x000fd00000000000 */
[----:B------:R-:W0:-:S00]  /*28860*/  USETMAXREG.DEALLOC.CTAPOOL 0x18 ;  /* 0x00000018000079c8 */ /* 0x000e0000080e0500 */
[----:B------:R-:W-:-:S13]  /*28870*/  ISETP.NE.AND P0, PT, RZ, UR8, PT ;  /* 0x00000008ff007c0c */ /* 0x000fda000bf05270 */
[----:B------:R-:W-:Y:S05]  /*28880*/  @P0 EXIT ;  /* 0x000000000000094d */ /* 0x000fea0003800000 */
[----:B0-----:R-:W-:Y:S01]  /*28890*/  LOP3.LUT P0, RZ, R0, 0xff, RZ, 0xc0, !PT ;  /* 0x000000ff00ff7812 */ /* 0x001fe2000780c0ff */
[----:B------:R-:W-:Y:S02]  /*288a0*/  IMAD.MOV.U32 R0, RZ, RZ, 0x1 ;  /* 0x00000001ff007424 */ /* 0x000fe400078e00ff */
[----:B------:R-:W-:-:S10]  /*288b0*/  IMAD.MOV.U32 R6, RZ, RZ, RZ ;  /* 0x000000ffff067224 */ /* 0x000fd400078e00ff */
[----:B------:R-:W-:Y:S05]  /*288c0*/  @!P0 BRA `(.L_x_553) ;  /* 0x0000000c00448947 */ /* 0x000fea0003800000 */
[----:B------:R-:W0:Y:S01]  /*288d0*/  LDC R0, c[0x0][0x28c] ;  /* 0x0000a300ff007b82 */ /* 0x000e220000000800 */
[----:B------:R-:W1:Y:S01]  /*288e0*/  S2R R2, SR_TID.X ;  /* 0x0000000000027919 */ /* 0x000e620000002100 */
[----:B------:R-:W-:Y:S01]  /*288f0*/  ULDC UR5, c[0x0][0x658] ;  /* 0x0001960000057ab9 */ /* 0x000fe20000000800 */
[----:B------:R-:W-:Y:S01]  /*28900*/  UMOV UR7, 0xffffffff ;  /* 0xffffffff00077882 */ /* 0x000fe20000000000 */
[----:B------:R-:W-:Y:S01]  /*28910*/  ULDC UR6, c[0x0][0xc] ;  /* 0x0000030000067ab9 */ /* 0x000fe20000000800 */
[----:B------:R-:W-:Y:S01]  /*28920*/  USHF.L.U32 UR8, UR7, UR5, URZ ;  /* 0x0000000507087299 */ /* 0x000fe2000800063f */
[----:B------:R-:W-:Y:S01]  /*28930*/  BSSY B0, `(.L_x_553) ;  /* 0x00000ca000007945 */ /* 0x000fe20003800000 */
[----:B------:R-:W-:Y:S01]  /*28940*/  UMOV UR9, 0x1 ;  /* 0x0000000100097882 */ /* 0x000fe20000000000 */
[----:B------:R-:W-:Y:S01]  /*28950*/  ULDC UR7, c[0x0][0x10] ;  /* 0x0000040000077ab9 */ /* 0x000fe20000000800 */
[----:B------:R-:W-:Y:S01]  /*28960*/  USHF.L.U32 UR18, UR9, UR5, URZ ;  /* 0x0000000509127299 */ /* 0x000fe2000800063f */
[----:B------:R-:W-:Y:S01]  /*28970*/  IMAD.MOV.U32 R9, RZ, RZ, 0x1 ;  /* 0x00000001ff097424 */ /* 0x000fe200078e00ff */
[----:B------:R-:W-:Y:S01]  /*28980*/  UIMAD.WIDE.U32 UR6, UR6, UR7, URZ ;  /* 0x00000007060672a5 */ /* 0x000fe2000f8e003f */
[----:B------:R-:W-:Y:S01]  /*28990*/  IMAD.MOV.U32 R6, RZ, RZ, RZ ;  /* 0x000000ffff067224 */ /* 0x000fe200078e00ff */
[----:B------:R-:W-:Y:S01]  /*289a0*/  ULDC UR5, c[0x0][0x14] ;  /* 0x0000050000057ab9 */ /* 0x000fe20000000800 */
[----:B------:R-:W-:Y:S01]  /*289b0*/  ULDC UR4, c[0x0][0x600] ;  /* 0x0001800000047ab9 */ /* 0x000fe20000000800 */
[----:B------:R-:W-:-:S02]  /*289c0*/  UIMAD.WIDE.U32 UR20, UR6, UR5, URZ ;  /* 0x00000005061472a5 */ /* 0x000fc4000f8e003f */
[----:B------:R-:W-:Y:S02]  /*289d0*/  UIMAD UR16, UR7, UR5, URZ ;  /* 0x00000005071072a4 */ /* 0x000fe4000f8e023f */
[----:B------:R-:W-:Y:S02]  /*289e0*/  ULOP3.LUT UR24, UR13, 0x2, URZ, 0xfc, !UPT ;  /* 0x000000020d187892 */ /* 0x000fe4000f8efc3f */
[----:B------:R-:W-:Y:S02]  /*289f0*/  UIADD3 UR4, UR4, -0x1, URZ ;  /* 0xffffffff04047890 */ /* 0x000fe4000fffe03f */
[----:B------:R-:W-:Y:S01]  /*28a00*/  ULOP3.LUT UR17, URZ, UR8, URZ, 0x33, !UPT ;  /* 0x000000083f117292 */ /* 0x000fe2000f8e333f */
[----:B0-----:R-:W-:Y:S01]  /*28a10*/  VIADD R0, R0, 0x7f ;  /* 0x0000007f00007836 */ /* 0x001fe20000000000 */
[----:B------:R-:W-:Y:S01]  /*28a20*/  UIADD3 UR16, UR21, UR16, URZ ;  /* 0x0000001015107290 */ /* 0x000fe2000fffe03f */
[----:B------:R-:W-:-:S03]  /*28a30*/  ULDC.64 UR22, c[0x0][0x198] ;  /* 0x0000660000167ab9 */ /* 0x000fc60000000a00 */
[----:B------:R-:W-:-:S04]  /*28a40*/  SHF.R.S32.HI R3, RZ, 0x1f, R0 ;  /* 0x0000001fff037819 */ /* 0x000fc80000011400 */
[----:B------:R-:W-:Y:S01]  /*28a50*/  LEA.HI R3, R3, R0, RZ, 0x7 ;  /* 0x0000000003037211 */ /* 0x000fe200078f38ff */
[----:B------:R-:W-:Y:S01]  /*28a60*/  IMAD.MOV.U32 R0, RZ, RZ, 0x1 ;  /* 0x00000001ff007424 */ /* 0x000fe200078e00ff */
[C---:B-1----:R-:W-:Y:S02]  /*28a70*/  LOP3.LUT P3, RZ, R2.reuse, 0x7f, RZ, 0xc0, !PT ;  /* 0x0000007f02ff7812 */ /* 0x042fe4000786c0ff */
[----:B------:R-:W-:Y:S02]  /*28a80*/  SHF.R.S32.HI R7, RZ, 0x7, R3 ;  /* 0x00000007ff077819 */ /* 0x000fe40000011403 */
[----:B------:R-:W-:-:S03]  /*28a90*/  LOP3.LUT P0, RZ, R2, 0x1f, RZ, 0xc0, !PT ;  /* 0x0000001f02ff7812 */ /* 0x000fc6000780c0ff */
[----:B------:R-:W-:Y:S01]  /*28aa0*/  VIADD R14, R7, 0x1 ;  /* 0x00000001070e7836 */ /* 0x000fe20000000000 */
[----:B------:R-:W-:-:S13]  /*28ab0*/  PLOP3.LUT P0, PT, P0, P3, PT, 0x8a, 0x0 ;  /* 0x000000000000781c */ /* 0x000fda0000707172 */
.L_x_565:
[----:B------:R-:W-:-:S03]  /*28ac0*/  UMOV UR5, 0xffffffff ;  /* 0xffffffff00057882 */ /* 0x000fc60000000000 */
[----:B------:R-:W-:Y:S05]  /*28ad0*/  BRA.DIV UR5, `(.L_x_554) ;  /* 0x0000000e05bc7947 */ /* 0x000fea000b800000 */
[----:B------:R-:W-:-:S13]  /*28ae0*/  ELECT P1, URZ, PT ;  /* 0x00000000003f782f */ /* 0x000fda0003820000 */
.L_x_576:
[----:B------:R-:W0:Y:S01]  /*28af0*/  LDC R2, c[0x0][0x28c] ;  /* 0x0000a300ff027b82 */ /* 0x000e220000000800 */
[----:B------:R-:W-:Y:S01]  /*28b00*/  BSSY B1, `(.L_x_555) ;  /* 0x0000035000017945 */ /* 0x000fe20003800000 */
[----:B0-----:R-:W-:-:S13]  /*28b10*/  ISETP.LT.OR P1, PT, R2, 0x1, !P1 ;  /* 0x000000010200780c */ /* 0x001fda0004f21670 */
[----:B------:R-:W-:Y:S05]  /*28b20*/  @P1 BRA `(.L_x_556) ;  /* 0x0000000000c81947 */ /* 0x000fea0003800000 */
[----:B------:R-:W-:Y:S02]  /*28b30*/  IMAD.SHL.U32 R4, R4, 0x100, RZ ;  /* 0x0000010004047824 */ /* 0x000fe400078e00ff */
[----:B------:R-:W-:Y:S02]  /*28b40*/  IMAD.SHL.U32 R5, R5, 0x100, RZ ;  /* 0x0000010005057824 */ /* 0x000fe400078e00ff */
[----:B------:R-:W-:Y:S02]  /*28b50*/  IMAD.MOV.U32 R13, RZ, RZ, RZ ;  /* 0x000000ffff0d7224 */ /* 0x000fe400078e00ff */
[----:B------:R-:W-:Y:S02]  /*28b60*/  IMAD.MOV.U32 R3, RZ, RZ, R14 ;  /* 0x000000ffff037224 */ /* 0x000fe400078e000e */
[----:B------:R-:W-:Y:S02]  /*28b70*/  IMAD.MOV.U32 R2, RZ, RZ, R0 ;  /* 0x000000ffff027224 */ /* 0x000fe400078e0000 */
[----:B------:R-:W-:-:S07]  /*28b80*/  IMAD.MOV.U32 R8, RZ, RZ, R6 ;  /* 0x000000ffff087224 */ /* 0x000fce00078e0006 */
.L_x_560:
[----:B------:R-:W0:Y:S01]  /*28b90*/  S2R R12, SR_CgaCtaId ;  /* 0x00000000000c7919 */ /* 0x000e220000008800 */
[----:B------:R-:W-:-:S04]  /*28ba0*/  MOV R11, 0x400 ;  /* 0x00000400000b7802 */ /* 0x000fc80000000f00 */
[----:B0-----:R-:W-:Y:S02]  /*28bb0*/  LEA R15, R12, R11, 0x18 ;  /* 0x0000000b0c0f7211 */ /* 0x001fe400078ec0ff */
[----:B------:R-:W-:Y:S01]  /*28bc0*/  SHF.L.U32 R11, R2, 0x1f, RZ ;  /* 0x0000001f020b7819 */ /* 0x000fe200000006ff */
[----:B------:R-:W0:Y:S02]  /*28bd0*/  @!P3 LDC R12, c[0x0][0x500] ;  /* 0x00014000ff0cbb82 */ /* 0x000e240000000800 */
[----:B------:R-:W-:-:S04]  /*28be0*/  IMAD R16, R8, 0x8, R15 ;  /* 0x0000000808107824 */ /* 0x000fc800078e020f */
[----:B------:R-:W1:Y:S02]  /*28bf0*/  SYNCS.PHASECHK.TRANS64.TRYWAIT P1, [R16+URZ+0x20], R11 ;  /* 0x0000200b100075a7 */ /* 0x000e64000802017f */
[----:B-1----:R-:W-:Y:S05]  /*28c00*/  @!P1 BRA `(.L_x_557) ;  /* 0x0000000c00909947 */ /* 0x002fea0003800000 */
.L_x_577:
[----:B------:R-:W-:Y:S01]  /*28c10*/  UPRMT UR5, UR24, 0x9910, URZ ;  /* 0x0000991018057896 */ /* 0x000fe2000800003f */
[----:B0-----:R0:W-:Y:S03]  /*28c20*/  @!P3 SYNCS.ARRIVE.TRANS64 RZ, [R16+URZ], R12 ;  /* 0x0000000c10ffb9a7 */ /* 0x0011e6000800003f */
[----:B------:R-:W-:-:S06]  /*28c30*/  UISETP.NE.AND UP0, UPT, UR5, 0x2, UPT ;  /* 0x000000020500788c */ /* 0x000fcc000bf05270 */
[----:B------:R-:W-:-:S13]  /*28c40*/  PLOP3.LUT P1, PT, PT, PT, UP0, 0x80, 0x0 ;  /* 0x000000000000781c */ /* 0x000fda0003f2f008 */
[----:B0-----:R-:W-:Y:S05]  /*28c50*/  @P1 BRA `(.L_x_558) ;  /* 0x0000000000041947 */ /* 0x001fea0003800000 */
[----:B------:R-:W-:Y:S01]  /*28c60*/  BPT.TRAP 0x1 ;  /* 0x000000040000795c */ /* 0x000fe20000300000 */
.L_x_558:
[----:B------:R-:W-:Y:S05]  /*28c70*/  @P0 BRA `(.L_x_559) ;  /* 0x0000000000040947 */ /* 0x000fea0003800000 */
[----:B------:R-:W-:Y:S01]  /*28c80*/  BPT.TRAP 0x1 ;  /* 0x000000040000795c */ /* 0x000fe20000300000 */
.L_x_559:
[----:B------:R-:W-:Y:S01]  /*28c90*/  IMAD R15, R8, 0x8000, R15 ;  /* 0x00008000080f7824 */ /* 0x000fe200078e020f */
[----:B------:R-:W-:Y:S01]  /*28ca0*/  R2UR UR9, R16 ;  /* 0x00000000100972ca */ /* 0x000fe200000e0000 */
[----:B------:R-:W-:Y:S01]  /*28cb0*/  VIADD R3, R3, 0xffffffff ;  /* 0xffffffff03037836 */ /* 0x000fe20000000000 */
[----:B------:R-:W-:Y:S01]  /*28cc0*/  UIADD3 UR6, UP0, UR22, 0xf0, URZ ;  /* 0x000000f016067890 */ /* 0x000fe2000ff1e03f */
[----:B------:R-:W-:Y:S01]  /*28cd0*/  R2UR UR11, R5 ;  /* 0x00000000050b72ca */ /* 0x000fe200000e0000 */
[----:B------:R-:W-:Y:S01]  /*28ce0*/  UIADD3 UR26, UP1, UR22, 0x1f0, URZ ;  /* 0x000001f0161a7890 */ /* 0x000fe2000ff3e03f */
[----:B------:R-:W-:Y:S01]  /*28cf0*/  R2UR UR5, R15 ;  /* 0x000000000f0572ca */ /* 0x000fe200000e0000 */
[----:B------:R-:W-:Y:S01]  /*28d00*/  UIADD3.X UR7, URZ, UR23, URZ, UP0, !UPT ;  /* 0x000000173f077290 */ /* 0x000fe200087fe43f */
[----:B------:R-:W-:Y:S01]  /*28d10*/  R2UR UR10, R13 ;  /* 0x000000000d0a72ca */ /* 0x000fe200000e0000 */
[----:B------:R-:W-:Y:S01]  /*28d20*/  VIADD R8, R8, 0x1 ;  /* 0x0000000108087836 */ /* 0x000fe20000000000 */
[----:B------:R-:W-:Y:S01]  /*28d30*/  R2UR UR12, R10 ;  /* 0x000000000a0c72ca */ /* 0x000fe200000e0000 */
[----:B------:R-:W-:Y:S01]  /*28d40*/  UIADD3.X UR27, URZ, UR23, URZ, UP1, !UPT ;  /* 0x000000173f1b7290 */ /* 0x000fe20008ffe43f */
[----:B------:R-:W-:Y:S01]  /*28d50*/  R2UR UR19, R4 ;  /* 0x00000000041372ca */ /* 0x000fe200000e0000 */
[----:B------:R-:W-:Y:S01]  /*28d60*/  UMOV UR14, 0x0 ;  /* 0x00000000000e7882 */ /* 0x000fe20000000000 */
[----:B------:R-:W-:Y:S01]  /*28d70*/  ISETP.GT.AND P2, PT, R3, 0x1, PT ;  /* 0x000000010300780c */ /* 0x000fe20003f44270 */
[----:B------:R-:W-:Y:S01]  /*28d80*/  UMOV UR15, 0x10000000 ;  /* 0x10000000000f7882 */ /* 0x000fe20000000000 */
[----:B------:R-:W-:Y:S01]  /*28d90*/  ISETP.NE.AND P1, PT, R8, 0x4, PT ;  /* 0x000000040800780c */ /* 0x000fe20003f25270 */
[----:B------:R-:W-:-:S02]  /*28da0*/  VIADD R13, R13, 0x80 ;  /* 0x000000800d0d7836 */ /* 0x000fc40000000000 */
[----:B------:R-:W-:Y:S01]  /*28db0*/  UIADD3 UR8, UR5, 0x100, URZ ;  /* 0x0000010005087890 */ /* 0x000fe2000fffe03f */
[----:B-1----:R-:W-:Y:S01]  /*28dc0*/  SEL R11, RZ, 0x1, P1 ;  /* 0x00000001ff0b7807 */ /* 0x002fe20000800000 */
[----:B------:R-:W-:Y:S01]  /*28dd0*/  UIADD3 UR5, UR5, 0x20100, URZ ;  /* 0x0002010005057890 */ /* 0x000fe2000fffe03f */
[----:B------:R-:W-:Y:S02]  /*28de0*/  SEL R8, R8, RZ, P1 ;  /* 0x000000ff08087207 */ /* 0x000fe40000800000 */
[----:B------:R-:W-:-:S04]  /*28df0*/  LOP3.LUT R2, R2, R11, RZ, 0x3c, !PT ;  /* 0x0000000b02027212 */ /* 0x000fc800078e3cff */
[----:B------:R0:W-:Y:S02]  /*28e00*/  UTMALDG.3D [UR8], [UR6], desc[UR14] ;  /* 0x00000e08060075b4 */ /* 0x0001e40008011000 */
[----:B0-----:R-:W-:Y:S01]  /*28e10*/  UMOV UR8, UR5 ;  /* 0x0000000500087c82 */ /* 0x001fe20008000000 */
[----:B------:R-:W-:Y:S02]  /*28e20*/  UMOV UR11, UR19 ;  /* 0x00000013000b7c82 */ /* 0x000fe40008000000 */
[----:B------:R0:W-:Y:S02]  /*28e30*/  UTMALDG.3D [UR8], [UR26], desc[UR14] ;  /* 0x00000e081a0075b4 */ /* 0x0001e40008011000 */
[----:B0-----:R-:W-:Y:S05]  /*28e40*/  @P2 BRA `(.L_x_560) ;  /* 0xfffffffc00502947 */ /* 0x001fea000383ffff */
.L_x_556:
[----:B------:R-:W-:Y:S05]  /*28e50*/  BSYNC B1 ;  /* 0x0000000000017941 */ /* 0x000fea0003800000 */
.L_x_555:
[----:B------:R-:W2:Y:S01]  /*28e60*/  LDL.LU R16, [R1+0x450] ;  /* 0x0004500001107983 */ /* 0x000ea20000300800 */
[----:B------:R-:W-:Y:S01]  /*28e70*/  LOP3.LUT P5, RZ, R9, 0xff, RZ, 0xc0, !PT ;  /* 0x000000ff09ff7812 */ /* 0x000fe200078ac0ff */
[----:B------:R-:W-:Y:S01]  /*28e80*/  IMAD.IADD R6, R7, 0x1, R6 ;  /* 0x0000000107067824 */ /* 0x000fe200078e0206 */
[----:B------:R-:W-:Y:S01]  /*28e90*/  ULDC.64 UR6, c[0x0][0x650] ;  /* 0x0001940000067ab9 */ /* 0x000fe20000000a00 */
[----:B------:R-:W3:Y:S01]  /*28ea0*/  LDL.LU R15, [R1+0x454] ;  /* 0x00045400010f7983 */ /* 0x000ee20000300800 */
[----:B------:R-:W-:Y:S01]  /*28eb0*/  BSSY B1, `(.L_x_561) ;  /* 0x000006f000017945 */ /* 0x000fe20003800000 */
[----:B------:R-:W-:Y:S01]  /*28ec0*/  IMAD.MOV.U32 R5, RZ, RZ, -0x1 ;  /* 0xffffffffff057424 */ /* 0x000fe200078e00ff */
[----:B------:R-:W-:Y:S01]  /*28ed0*/  SHF.R.U32.HI R2, RZ, 0x2, R6 ;  /* 0x00000002ff027819 */ /* 0x000fe20000011606 */
[----:B------:R-:W-:Y:S01]  /*28ee0*/  IMAD.MOV.U32 R4, RZ, RZ, -0x1 ;  /* 0xffffffffff047424 */ /* 0x000fe200078e00ff */
[----:B------:R-:W-:Y:S01]  /*28ef0*/  ISETP.GT.U32.AND P1, PT, R6, 0x3, PT ;  /* 0x000000030600780c */ /* 0x000fe20003f24070 */
[----:B------:R-:W-:Y:S01]  /*28f00*/  IMAD.MOV.U32 R10, RZ, RZ, -0x1 ;  /* 0xffffffffff0a7424 */ /* 0x000fe200078e00ff */
[----:B------:R-:W-:-:S02]  /*28f10*/  LOP3.LUT R2, R2, 0x1, RZ, 0xc0, !PT ;  /* 0x0000000102027812 */ /* 0x000fc400078ec0ff */
[C---:B------:R-:W-:Y:S01]  /*28f20*/  ISETP.LT.U32.AND P1, PT, R7.reuse, 0x4, P1 ;  /* 0x000000040700780c */ /* 0x040fe20000f21070 */
[----:B------:R-:W0:Y:S01]  /*28f30*/  @P5 S2R R3, SR_CgaCtaId ;  /* 0x0000000000035919 */ /* 0x000e220000008800 */
[----:B------:R-:W-:Y:S02]  /*28f40*/  ISETP.NE.U32.AND P2, PT, R2, 0x1, PT ;  /* 0x000000010200780c */ /* 0x000fe40003f45070 */
[----:B------:R-:W-:Y:S02]  /*28f50*/  @P5 MOV R2, 0x400 ;  /* 0x0000040000025802 */ /* 0x000fe40000000f00 */
[----:B------:R-:W-:Y:S02]  /*28f60*/  ISETP.GT.U32.AND P2, PT, R7, 0x3, !P2 ;  /* 0x000000030700780c */ /* 0x000fe40005744070 */
[----:B------:R-:W-:Y:S02]  /*28f70*/  LOP3.LUT R6, R6, 0x3, RZ, 0xc0, !PT ;  /* 0x0000000306067812 */ /* 0x000fe400078ec0ff */
[----:B------:R-:W-:-:S02]  /*28f80*/  PRMT R9, RZ, 0x7610, R9 ;  /* 0x00007610ff097816 */ /* 0x000fc40000000009 */
[----:B0-----:R-:W-:Y:S02]  /*28f90*/  @P5 LEA R2, R3, R2, 0x18 ;  /* 0x0000000203025211 */ /* 0x001fe400078ec0ff */
[----:B------:R-:W-:Y:S02]  /*28fa0*/  SEL R3, RZ, 0x1, !P1 ;  /* 0x00000001ff037807 */ /* 0x000fe40004800000 */
[----:B------:R0:W-:Y:S02]  /*28fb0*/  @P5 SYNCS.ARRIVE.TRANS64.A1T0 RZ, [R2+URZ+0x58], RZ ;  /* 0x000058ff02ff59a7 */ /* 0x0001e4000810003f */
[----:B0-----:R-:W-:-:S04]  /*28fc0*/  SEL R2, RZ, 0x1, !P2 ;  /* 0x00000001ff027807 */ /* 0x001fc80005000000 */
[----:B------:R-:W-:Y:S02]  /*28fd0*/  LOP3.LUT R0, R2, R0, R3, 0x96, !PT ;  /* 0x0000000002007212 */ /* 0x000fe400078e9603 */
[----:B------:R-:W-:Y:S02]  /*28fe0*/  PRMT R2, RZ, 0x7610, R2 ;  /* 0x00007610ff027816 */ /* 0x000fe40000000002 */
[----:B---3--:R-:W-:-:S04]  /*28ff0*/  IADD3 R15, P1, R15, UR20, RZ ;  /* 0x000000140f0f7c10 */ /* 0x008fc8000ff3e0ff */
[----:B--2---:R-:W-:Y:S01]  /*29000*/  IADD3.X R16, R16, UR16, RZ, P1, !PT ;  /* 0x0000001010107c10 */ /* 0x004fe20008ffe4ff */
[----:B------:R0:W-:Y:S01]  /*29010*/  STL [R1+0x454], R15 ;  /* 0x0004540f01007387 */ /* 0x0001e20000100800 */
[----:B------:R-:W-:-:S03]  /*29020*/  ISETP.GE.U32.AND P1, PT, R15, UR6, PT ;  /* 0x000000060f007c0c */ /* 0x000fc6000bf26070 */
[----:B------:R0:W-:Y:S01]  /*29030*/  STL [R1+0x450], R16 ;  /* 0x0004501001007387 */ /* 0x0001e20000100800 */
[----:B------:R-:W-:-:S13]  /*29040*/  ISETP.GE.U32.AND.EX P1, PT, R16, UR7, PT, P1 ;  /* 0x0000000710007c0c */ /* 0x000fda000bf26110 */
[----:B0-----:R-:W-:Y:S05]  /*29050*/  @P1 BRA `(.L_x_562) ;  /* 0x0000000400501947 */ /* 0x001fea0003800000 */
[----:B------:R-:W0:Y:S01]  /*29060*/  S2R R8, SR_CTAID.X ;  /* 0x0000000000087919 */ /* 0x000e220000002500 */
[----:B------:R-:W-:Y:S01]  /*29070*/  ULDC UR5, c[0x0][0x150] ;  /* 0x0000540000057ab9 */ /* 0x000fe20000000800 */
[----:B------:R-:W1:Y:S01]  /*29080*/  LDC R3, c[0x0][0x144] ;  /* 0x00005100ff037b82 */ /* 0x000e620000000800 */
[----:B------:R-:W-:Y:S01]  /*29090*/  ULDC.64 UR6, c[0x0][0x628] ;  /* 0x00018a0000067ab9 */ /* 0x000fe20000000a00 */
[----:B------:R-:W2:Y:S01]  /*290a0*/  S2R R5, SR_CTAID.Y ;  /* 0x0000000000057919 */ /* 0x000ea20000002600 */
[----:B------:R-:W-:Y:S01]  /*290b0*/  ISETP.NE.U32.AND P1, PT, RZ, UR6, PT ;  /* 0x00000006ff007c0c */ /* 0x000fe2000bf25070 */
[----:B------:R-:W-:-:S03]  /*290c0*/  ULDC UR8, c[0x0][0x630] ;  /* 0x00018c0000087ab9 */ /* 0x000fc60000000800 */
[----:B------:R-:W-:Y:S01]  /*290d0*/  ISETP.NE.AND.EX P1, PT, RZ, UR7, PT, P1 ;  /* 0x00000007ff007c0c */ /* 0x000fe2000bf25310 */
[----:B------:R-:W3:Y:S01]  /*290e0*/  LDC R12, c[0x0][0x148] ;  /* 0x00005200ff0c7b82 */ /* 0x000ee20000000800 */
[----:B0-----:R-:W-:Y:S02]  /*290f0*/  I2FP.F32.U32 R2, R8 ;  /* 0x0000000800027245 */ /* 0x001fe40000201000 */
[----:B--2---:R-:W-:-:S03]  /*29100*/  I2FP.F32.U32 R4, R5 ;  /* 0x0000000500047245 */ /* 0x004fc60000201000 */
[----:B------:R-:W-:Y:S01]  /*29110*/  FMUL R2, R2, UR5 ;  /* 0x0000000502027c20 */ /* 0x000fe20008400000 */
[----:B------:R-:W-:Y:S02]  /*29120*/  ULDC UR5, c[0x0][0x154] ;  /* 0x0000550000057ab9 */ /* 0x000fe40000000800 */
[----:B------:R-:W-:-:S03]  /*29130*/  FMUL R10, R4, UR5 ;  /* 0x00000005040a7c20 */ /* 0x000fc60008400000 */
[----:B------:R-:W0:Y:S08]  /*29140*/  F2I.U32.TRUNC.NTZ R2, R2 ;  /* 0x0000000200027305 */ /* 0x000e30000020f000 */
[----:B------:R-:W2:Y:S01]  /*29150*/  F2I.U32.TRUNC.NTZ R10, R10 ;  /* 0x0000000a000a7305 */ /* 0x000ea2000020f000 */
[----:B0-----:R-:W-:Y:S02]  /*29160*/  IMAD.MOV R4, RZ, RZ, -R2 ;  /* 0x000000ffff047224 */ /* 0x001fe400078e0a02 */
[----:B------:R-:W-:-:S02]  /*29170*/  IMAD.MOV.U32 R2, RZ, RZ, R15 ;  /* 0x000000ffff027224 */ /* 0x000fc400078e000f */
[----:B-1----:R-:W-:Y:S02]  /*29180*/  IMAD R8, R3, R4, R8 ;  /* 0x0000000403087224 */ /* 0x002fe400078e0208 */
[----:B--2---:R-:W-:-:S04]  /*29190*/  IMAD.MOV R3, RZ, RZ, -R10 ;  /* 0x000000ffff037224 */ /* 0x004fc800078e0a0a */
[----:B---3--:R-:W-:Y:S02]  /*291a0*/  @P4 IMAD R8, R12, R3, R5 ;  /* 0x000000030c084224 */ /* 0x008fe400078e0205 */
[----:B------:R-:W-:Y:S01]  /*291b0*/  IMAD.MOV.U32 R3, RZ, RZ, R16 ;  /* 0x000000ffff037224 */ /* 0x000fe200078e0010 */
[----:B------:R-:W-:Y:S06]  /*291c0*/  @!P1 BRA `(.L_x_563) ;  /* 0x0000000000289947 */ /* 0x000fec0003800000 */
[----:B------:R-:W-:Y:S02]  /*291d0*/  ULDC UR5, c[0x0][0x634] ;  /* 0x00018d0000057ab9 */ /* 0x000fe40000000800 */
[----:B------:R-:W-:-:S05]  /*291e0*/  IADD3 R3, P1, R15, UR5, RZ ;  /* 0x000000050f037c10 */ /* 0x000fca000ff3e0ff */
[----:B------:R-:W-:-:S04]  /*291f0*/  IMAD.X R11, RZ, RZ, R16, P1 ;  /* 0x000000ffff0b7224 */ /* 0x000fc800008e0610 */
[----:B------:R-:W-:-:S04]  /*29200*/  IMAD.WIDE.U32 R4, R11, UR6, RZ ;  /* 0x000000060b047c25 */ /* 0x000fc8000f8e00ff */
[----:B------:R-:W-:-:S04]  /*29210*/  IMAD.WIDE.U32 R4, P1, R3, UR7, R4 ;  /* 0x0000000703047c25 */ /* 0x000fc8000f820004 */
[----:B------:R-:W-:-:S04]  /*29220*/  IMAD.WIDE.U32 R2, R3, UR6, RZ ;  /* 0x0000000603027c25 */ /* 0x000fc8000f8e00ff */
[----:B------:R-:W-:Y:S01]  /*29230*/  IMAD.MOV.U32 R2, RZ, RZ, R5 ;  /* 0x000000ffff027224 */ /* 0x000fe200078e0005 */
[----:B------:R-:W-:Y:S01]  /*29240*/  IADD3 RZ, P2, R3, R4, RZ ;  /* 0x0000000403ff7210 */ /* 0x000fe20007f5e0ff */
[----:B------:R-:W-:-:S04]  /*29250*/  IMAD.X R3, RZ, RZ, RZ, P1 ;  /* 0x000000ffff037224 */ /* 0x000fc800008e06ff */
[----:B------:R-:W-:-:S08]  /*29260*/  IMAD.WIDE.U32.X R2, R11, UR7, R2, P2 ;  /* 0x000000070b027c25 */ /* 0x000fd000090e0402 */
.L_x_563:
[--C-:B------:R-:W-:Y:S01]  /*29270*/  SHF.R.U64 R10, R2, UR8, R3.reuse ;  /* 0x00000008020a7c19 */ /* 0x100fe20008001203 */
[----:B------:R-:W-:Y:S01]  /*29280*/  ULDC.64 UR6, c[0x0][0x620] ;  /* 0x0001880000067ab9 */ /* 0x000fe20000000a00 */
[----:B------:R-:W-:Y:S01]  /*29290*/  SHF.R.U32.HI R2, RZ, UR8, R3 ;  /* 0x00000008ff027c19 */ /* 0x000fe20008011603 */
[----:B------:R-:W-:Y:S01]  /*292a0*/  IMAD.MOV.U32 R3, RZ, RZ, R16 ;  /* 0x000000ffff037224 */ /* 0x000fe200078e0010 */
[----:B------:R-:W-:Y:S01]  /*292b0*/  IADD3 R11, P1, RZ, -R10, RZ ;  /* 0x8000000aff0b7210 */ /* 0x000fe20007f3e0ff */
[----:B------:R-:W-:-:S04]  /*292c0*/  ULDC UR5, c[0x0][0x618] ;  /* 0x0001860000057ab9 */ /* 0x000fc80000000800 */
[----:B------:R-:W-:-:S04]  /*292d0*/  IMAD.X R2, RZ, RZ, ~R2, P1 ;  /* 0x000000ffff027224 */ /* 0x000fc800008e0e02 */
[----:B------:R-:W-:-:S04]  /*292e0*/  IMAD R2, R2, UR6, RZ ;  /* 0x0000000602027c24 */ /* 0x000fc8000f8e02ff */
[----:B------:R-:W-:Y:S02]  /*292f0*/  IMAD R5, R11, UR7, R2 ;  /* 0x000000070b057c24 */ /* 0x000fe4000f8e0202 */
[----:B------:R-:W-:-:S04]  /*29300*/  IMAD.MOV.U32 R2, RZ, RZ, R15 ;  /* 0x000000ffff027224 */ /* 0x000fc800078e000f */
[----:B------:R-:W-:Y:S01]  /*29310*/  IMAD.WIDE.U32 R2, R11, UR6, R2 ;  /* 0x000000060b027c25 */ /* 0x000fe2000f8e0002 */
[----:B------:R-:W-:Y:S02]  /*29320*/  ULDC.64 UR6, c[0x0][0x640] ;  /* 0x0001900000067ab9 */ /* 0x000fe40000000a00 */
[----:B------:R-:W-:Y:S01]  /*29330*/  ISETP.NE.U32.AND P1, PT, RZ, UR6, PT ;  /* 0x00000006ff007c0c */ /* 0x000fe2000bf25070 */
[----:B------:R-:W-:-:S03]  /*29340*/  IMAD.IADD R3, R3, 0x1, R5 ;  /* 0x0000000103037824 */ /* 0x000fc600078e0205 */
[----:B------:R-:W-:Y:S02]  /*29350*/  ISETP.NE.AND.EX P1, PT, RZ, UR7, PT, P1 ;  /* 0x00000007ff007c0c */ /* 0x000fe4000bf25310 */
[--C-:B------:R-:W-:Y:S02]  /*29360*/  SHF.R.U64 R11, R2, UR5, R3.reuse ;  /* 0x00000005020b7c19 */ /* 0x100fe40008001203 */
[----:B------:R-:W-:Y:S01]  /*29370*/  SHF.R.U32.HI R2, RZ, UR5, R3 ;  /* 0x00000005ff027c19 */ /* 0x000fe20008011603 */
[----:B------:R-:W-:-:S03]  /*29380*/  ULDC UR5, c[0x0][0x608] ;  /* 0x0001820000057ab9 */ /* 0x000fc60000000800 */
[--C-:B------:R-:W-:Y:S02]  /*29390*/  SHF.R.U64 R12, R11, UR5, R2.reuse ;  /* 0x000000050b0c7c19 */ /* 0x100fe40008001202 */
[----:B------:R-:W-:Y:S01]  /*293a0*/  SHF.R.U32.HI R3, RZ, UR5, R2 ;  /* 0x00000005ff037c19 */ /* 0x000fe20008011602 */
[----:B------:R-:W-:-:S03]  /*293b0*/  ULDC UR5, c[0x0][0x658] ;  /* 0x0001960000057ab9 */ /* 0x000fc60000000800 */
[--C-:B------:R-:W-:Y:S02]  /*293c0*/  SHF.R.U64 R13, R12, UR5, R3.reuse ;  /* 0x000000050c0d7c19 */ /* 0x100fe40008001203 */
[----:B------:R-:W-:-:S03]  /*293d0*/  SHF.R.U32.HI R15, RZ, UR5, R3 ;  /* 0x00000005ff0f7c19 */ /* 0x000fc60008011603 */
[----:B------:R-:W-:Y:S02]  /*293e0*/  IMAD.MOV.U32 R2, RZ, RZ, R13 ;  /* 0x000000ffff027224 */ /* 0x000fe400078e000d */
        /* <DEDUP_REMOVED lines=12> */
.L_x_564:
[----:B------:R-:W-:Y:S01]  /*294b0*/  ULDC UR5, c[0x0][0x648] ;  /* 0x0001920000057ab9 */ /* 0x000fe20000000800 */
[----:B------:R-:W-:Y:S02]  /*294c0*/  LOP3.LUT R12, R12, UR17, RZ, 0xc0, !PT ;  /* 0x000000110c0c7c12 */ /* 0x000fe4000f8ec0ff */
[----:B------:R-:W-:Y:S01]  /*294d0*/  SHF.R.U64 R3, R2, UR5, R3 ;  /* 0x0000000502037c19 */ /* 0x000fe20008001203 */
[----:B------:R-:W-:-:S04]  /*294e0*/  ULDC UR5, c[0x0][0x638] ;  /* 0x00018e0000057ab9 */ /* 0x000fc80000000800 */
[----:B------:R-:W-:Y:S02]  /*294f0*/  IMAD.MOV R2, RZ, RZ, -R3 ;  /* 0x000000ffff027224 */ /* 0x000fe400078e0a03 */
[----:B------:R-:W-:Y:S02]  /*29500*/  IMAD R5, R3, UR18, R12 ;  /* 0x0000001203057c24 */ /* 0x000fe4000f8e020c */
[----:B------:R-:W-:Y:S01]  /*29510*/  IMAD R13, R2, UR5, R13 ;  /* 0x00000005020d7c24 */ /* 0x000fe2000f8e020d */
[----:B------:R-:W-:Y:S01]  /*29520*/  ULDC UR5, c[0x0][0x610] ;  /* 0x0001840000057ab9 */ /* 0x000fe20000000800 */
[----:B------:R-:W-:Y:S01]  /*29530*/  LOP3.LUT R2, R11, UR4, RZ, 0xc0, !PT ;  /* 0x000000040b027c12 */ /* 0x000fe2000f8ec0ff */
[----:B------:R-:W-:Y:S01]  /*29540*/  IMAD R8, R5, UR5, R8 ;  /* 0x0000000505087c24 */ /* 0x000fe2000f8e0208 */
[----:B------:R-:W-:-:S03]  /*29550*/  ULDC UR5, c[0x0][0x600] ;  /* 0x0001800000057ab9 */ /* 0x000fc60000000800 */
[----:B------:R-:W-:Y:S02]  /*29560*/  IMAD R13, R13, UR5, R2 ;  /* 0x000000050d0d7c24 */ /* 0x000fe4000f8e0202 */
[----:B------:R-:W-:-:S03]  /*29570*/  IMAD.MOV.U32 R2, RZ, RZ, 0x1 ;  /* 0x00000001ff027424 */ /* 0x000fc600078e00ff */
[----:B------:R-:W-:Y:S02]  /*29580*/  SEL R4, R13, R8, !P4 ;  /* 0x000000080d047207 */ /* 0x000fe40006000000 */
[----:B------:R-:W-:-:S07]  /*29590*/  SEL R5, R8, R13, !P4 ;  /* 0x0000000d08057207 */ /* 0x000fce0006000000 */
.L_x_562:
[----:B------:R-:W-:Y:S05]  /*295a0*/  BSYNC B1 ;  /* 0x0000000000017941 */ /* 0x000fea0003800000 */
.L_x_561:
[----:B------:R-:W-:-:S13]  /*295b0*/  LOP3.LUT P1, RZ, R2, 0xff, RZ, 0xc0, !PT ;  /* 0x000000ff02ff7812 */ /* 0x000fda000782c0ff */
[----:B------:R-:W-:Y:S05]  /*295c0*/  @P1 BRA `(.L_x_565) ;  /* 0xfffffff4003c1947 */ /* 0x000fea000383ffff */
[----:B------:R-:W-:Y:S05]  /*295d0*/  BSYNC B0 ;  /* 0x0000000000007941 */ /* 0x000fea0003800000 */
.L_x_553:
[----:B------:R-:W-:-:S03]  /*295e0*/  UMOV UR5, 0xffffffff ;  /* 0xffffffff00057882 */ /* 0x000fc60000000000 */
[----:B------:R-:W-:Y:S05]  /*295f0*/  BRA.DIV UR5, `(.L_x_566) ;  /* 0x0000000605287947 */ /* 0x000fea000b800000 */
[----:B------:R-:W-:-:S13]  /*29600*/  ELECT P0, URZ, PT ;  /* 0x00000000003f782f */ /* 0x000fda0003800000 */
.L_x_580:
[----:B------:R-:W-:Y:S04]  /*29610*/  BSSY B0, `(.L_x_567) ;  /* 0x000002c000007945 */ /* 0x000fe80003800000 */
[----:B------:R-:W-:Y:S05]  /*29620*/  @!P0 BRA `(.L_x_568) ;  /* 0x0000000000a88947 */ /* 0x000fea0003800000 */
[----:B------:R-:W-:-:S04]  /*29630*/  ULOP3.LUT UR5, UR13, 0x2, URZ, 0xfc, !UPT ;  /* 0x000000020d057892 */ /* 0x000fc8000f8efc3f */
[----:B------:R-:W-:-:S06]  /*29640*/  UISETP.NE.AND UP0, UPT, UR5, 0x3, UPT ;  /* 0x000000030500788c */ /* 0x000fcc000bf05270 */
[----:B------:R-:W-:-:S13]  /*29650*/  PLOP3.LUT P0, PT, PT, PT, UP0, 0x80, 0x0 ;  /* 0x000000000000781c */ /* 0x000fda0003f0f008 */
[----:B------:R-:W-:Y:S05]  /*29660*/  @!P0 BRA `(.L_x_569) ;  /* 0x0000000000048947 */ /* 0x000fea0003800000 */
[----:B------:R-:W-:Y:S01]  /*29670*/  BPT.TRAP 0x1 ;  /* 0x000000040000795c */ /* 0x000fe20000300000 */
.L_x_569:
[----:B------:R-:W0:Y:S01]  /*29680*/  S2R R3, SR_CgaCtaId ;  /* 0x0000000000037919 */ /* 0x000e220000008800 */
[----:B------:R-:W-:-:S04]  /*29690*/  MOV R2, 0x400 ;  /* 0x0000040000027802 */ /* 0x000fc80000000f00 */
[----:B0-----:R-:W-:Y:S02]  /*296a0*/  LEA R3, R3, R2, 0x18 ;  /* 0x0000000203037211 */ /* 0x001fe400078ec0ff */
[----:B------:R-:W-:-:S03]  /*296b0*/  SHF.L.U32 R2, R0, 0x1f, RZ ;  /* 0x0000001f00027819 */ /* 0x000fc600000006ff */
[----:B------:R-:W-:-:S04]  /*296c0*/  VIADD R3, R3, 0x20 ;  /* 0x0000002003037836 */ /* 0x000fc80000000000 */
[----:B------:R-:W-:-:S04]  /*296d0*/  IMAD R5, R6, 0x8, R3 ;  /* 0x0000000806057824 */ /* 0x000fc800078e0203 */
[----:B------:R-:W0:Y:S02]  /*296e0*/  SYNCS.PHASECHK.TRANS64.TRYWAIT P0, [R5+URZ], R2 ;  /* 0x00000002050075a7 */ /* 0x000e24000800017f */
[----:B0-----:R-:W-:Y:S05]  /*296f0*/  @!P0 BRA `(.L_x_570) ;  /* 0x00000004000c8947 */ /* 0x001fea0003800000 */
.L_x_581:
[----:B------:R-:W-:-:S05]  /*29700*/  VIADD R6, R6, 0x1 ;  /* 0x0000000106067836 */ /* 0x000fca0000000000 */
[----:B------:R-:W-:-:S04]  /*29710*/  ISETP.NE.AND P0, PT, R6, 0x4, PT ;  /* 0x000000040600780c */ /* 0x000fc80003f05270 */
[----:B0-----:R-:W-:Y:S02]  /*29720*/  SEL R5, RZ, 0x1, P0 ;  /* 0x00000001ff057807 */ /* 0x001fe40000000000 */
[----:B------:R-:W-:Y:S02]  /*29730*/  SEL R6, R6, RZ, P0 ;  /* 0x000000ff06067207 */ /* 0x000fe40000000000 */
[----:B------:R-:W-:-:S03]  /*29740*/  LOP3.LUT R5, R0, R5, RZ, 0x3c, !PT ;  /* 0x0000000500057212 */ /* 0x000fc600078e3cff */
[----:B------:R-:W-:Y:S01]  /*29750*/  IMAD R7, R6, 0x8, R3 ;  /* 0x0000000806077824 */ /* 0x000fe200078e0203 */
[----:B------:R-:W-:-:S04]  /*29760*/  SHF.L.U32 R0, R5, 0x1f, RZ ;  /* 0x0000001f05007819 */ /* 0x000fc800000006ff */
[----:B------:R-:W0:Y:S02]  /*29770*/  SYNCS.PHASECHK.TRANS64.TRYWAIT P0, [R7+URZ], R0 ;  /* 0x00000000070075a7 */ /* 0x000e24000800017f */
[----:B0-----:R-:W-:Y:S05]  /*29780*/  @!P0 BRA `(.L_x_571) ;  /* 0x0000000000fc8947 */ /* 0x001fea0003800000 */
.L_x_582:
[----:B0-----:R-:W-:-:S05]  /*29790*/  VIADD R0, R6, 0x1 ;  /* 0x0000000106007836 */ /* 0x001fca0000000000 */
[----:B------:R-:W-:-:S04]  /*297a0*/  ISETP.NE.AND P0, PT, R0, 0x4, PT ;  /* 0x000000040000780c */ /* 0x000fc80003f05270 */
[----:B------:R-:W-:Y:S02]  /*297b0*/  SEL R2, RZ, 0x1, P0 ;  /* 0x00000001ff027807 */ /* 0x000fe40000000000 */
[----:B------:R-:W-:Y:S02]  /*297c0*/  SEL R4, R0, RZ, P0 ;  /* 0x000000ff00047207 */ /* 0x000fe40000000000 */
[----:B------:R-:W-:-:S03]  /*297d0*/  LOP3.LUT R5, R5, R2, RZ, 0x3c, !PT ;  /* 0x0000000205057212 */ /* 0x000fc600078e3cff */
[----:B------:R-:W-:Y:S01]  /*297e0*/  IMAD R7, R4, 0x8, R3 ;  /* 0x0000000804077824 */ /* 0x000fe200078e0203 */
[----:B------:R-:W-:-:S04]  /*297f0*/  SHF.L.U32 R0, R5, 0x1f, RZ ;  /* 0x0000001f05007819 */ /* 0x000fc800000006ff */
[----:B------:R-:W0:Y:S02]  /*29800*/  SYNCS.PHASECHK.TRANS64.TRYWAIT P0, [R7+URZ], R0 ;  /* 0x00000000070075a7 */ /* 0x000e24000800017f */
[----:B0-----:R-:W-:Y:S05]  /*29810*/  @!P0 BRA `(.L_x_572) ;  /* 0x0000000000ec8947 */ /* 0x001fea0003800000 */
.L_x_583:
[----:B0-----:R-:W-:-:S05]  /*29820*/  VIADD R0, R4, 0x1 ;  /* 0x0000000104007836 */ /* 0x001fca0000000000 */
[----:B------:R-:W-:-:S04]  /*29830*/  ISETP.NE.AND P0, PT, R0, 0x4, PT ;  /* 0x000000040000780c */ /* 0x000fc80003f05270 */
[----:B------:R-:W-:Y:S02]  /*29840*/  SEL R2, RZ, 0x1, P0 ;  /* 0x00000001ff027807 */ /* 0x000fe40000000000 */
[----:B------:R-:W-:Y:S02]  /*29850*/  SEL R0, R0, RZ, P0 ;  /* 0x000000ff00007207 */ /* 0x000fe40000000000 */
[----:B------:R-:W-:-:S03]  /*29860*/  LOP3.LUT R2, R5, R2, RZ, 0x3c, !PT ;  /* 0x0000000205027212 */ /* 0x000fc600078e3cff */
[----:B------:R-:W-:Y:S01]  /*29870*/  IMAD R3, R0, 0x8, R3 ;  /* 0x0000000800037824 */ /* 0x000fe200078e0203 */
[----:B------:R-:W-:-:S07]  /*29880*/  SHF.L.U32 R0, R2, 0x1f, RZ ;  /* 0x0000001f02007819 */ /* 0x000fce00000006ff */
.L_x_573:
[----:B0-----:R0:W1:Y:S02]  /*29890*/  SYNCS.PHASECHK.TRANS64.TRYWAIT P0, [R3+URZ], R0 ;  /* 0x00000000030075a7 */ /* 0x001064000800017f */
[----:B-1----:R-:W-:Y:S05]  /*298a0*/  @!P0 NANOSLEEP.SYNCS 0x989680 ;  /* 0x009896800000895d */ /* 0x002fea0003900000 */
[----:B------:R-:W1:Y:S02]  /*298b0*/  @!P0 SYNCS.PHASECHK.TRANS64 P0, [R3+URZ], R0 ;  /* 0x00000000030085a7 */ /* 0x000e64000800007f */
[----:B-1----:R-:W-:Y:S05]  /*298c0*/  @!P0 BRA `(.L_x_573) ;  /* 0xfffffffc00f08947 */ /* 0x002fea000383ffff */
.L_x_568:
[----:B------:R-:W-:Y:S05]  /*298d0*/  BSYNC B0 ;  /* 0x0000000000007941 */ /* 0x000fea0003800000 */
.L_x_567:
[----:B------:R-:W-:Y:S05]  /*298e0*/  EXIT ;  /* 0x000000000000794d */ /* 0x000fea0003800000 */
.L_x_17:
[----:B-1----:R-:W-:-:S04]  /*298f0*/  IMAD.U32 R3, RZ, RZ, UR6 ;  /* 0x00000006ff037e24 */ /* 0x002fc8000f8e00ff */
[----:B------:R1:W3:Y:S03]  /*29900*/  SYNCS.PHASECHK.TRANS64.TRYWAIT P0, [R3+URZ], R0 ;  /* 0x00000000030075a7 */ /* 0x0002e6000800017f */
[----:B---3--:R-:W-:Y:S05]  /*29910*/  @!P0 NANOSLEEP.SYNCS 0x989680 ;  /* 0x009896800000895d */ /* 0x008fea0003900000 */
[----:B------:R-:W3:Y:S02]  /*29920*/  @!P0 SYNCS.PHASECHK.TRANS64 P0, [R3+URZ], R0 ;  /* 0x00000000030085a7 */ /* 0x000ee4000800007f */
[----:B---3--:R-:W-:Y:S05]  /*29930*/  @!P0 BRA `(.L_x_17) ;  /* 0xfffffffc00ec8947 */ /* 0x008fea000383ffff */
[----:B------:R-:W-:Y:S05]  /*29940*/  BRA `(.L_x_16) ;  /* 0xfffffd9000707947 */ /* 0x000fea000383ffff */
.L_x_23:
[----:B-----5:R1:W-:Y:S02]  /*29950*/  STL [R1+0x468], R2 ;  /* 0x0004680201007387 */ /* 0x0203e40000100800 */
[----:B-1----:R-:W-:-:S04]  /*29960*/  IMAD.U32 R2, RZ, RZ, UR16 ;  /* 0x00000010ff027e24 */ /* 0x002fc8000f8e00ff */
[----:B------:R1:W3:Y:S03]  /*29970*/  SYNCS.PHASECHK.TRANS64.TRYWAIT P0, [R2+URZ], R0 ;  /* 0x00000000020075a7 */ /* 0x0002e6000800017f */
[----:B---3--:R-:W-:Y:S05]  /*29980*/  @!P0 NANOSLEEP.SYNCS 0x989680 ;  /* 0x009896800000895d */ /* 0x008fea0003900000 */
[----:B------:R1:W3:Y:S02]  /*29990*/  @!P0 SYNCS.PHASECHK.TRANS64 P0, [R2+URZ], R0 ;  /* 0x00000000020085a7 */ /* 0x0002e4000800007f */
[----:B-1----:R1:W5:Y:S02]  /*299a0*/  LDL.LU R2, [R1+0x468] ;  /* 0x0004680001027983 */ /* 0x0023640000300800 */
[----:B-1-3--:R-:W-:Y:S05]  /*299b0*/  @!P0 BRA `(.L_x_23) ;  /* 0xfffffffc00e48947 */ /* 0x00afea000383ffff */
[----:B------:R-:W-:Y:S05]  /*299c0*/  BRA `(.L_x_22) ;  /* 0xfffffdf400247947 */ /* 0x000fea000383ffff */
.L_x_554:
[----:B------:R-:W-:Y:S01]  /*299d0*/  BSSY B1, `(.L_x_574) ;  /* 0x0000006000017945 */ /* 0x000fe20003800000 */
[----:B------:R-:W-:-:S07]  /*299e0*/  IMAD.MOV.U32 R2, RZ, RZ, -0x1 ;  /* 0xffffffffff027424 */ /* 0x000fce00078e00ff */
[----:B------:R-:W-:Y:S05]  /*299f0*/  WARPSYNC.COLLECTIVE R2, `(.L_x_575) ;  /* 0x00000000020c7348 */ /* 0x000fea0003c00000 */
[----:B------:R-:W-:Y:S02]  /*29a00*/  ELECT P1, UR62, PT ;  /* 0x00000000003e782f */ /* 0x000fe40003820000 */
[----:B------:R-:W-:Y:S01]  /*29a10*/  MOV R2, UR62 ;  /* 0x0000003e00027c02 */ /* 0x000fe20008000f00 */
[----:B------:R-:W-:Y:S10]  /*29a20*/  ENDCOLLECTIVE ;  /* 0x000000000000791b */ /* 0x000ff40003800000 */
.L_x_575:
[----:B------:R-:W-:Y:S05]  /*29a30*/  BSYNC B1 ;  /* 0x0000000000017941 */ /* 0x000fea0003800000 */
.L_x_574:
[----:B------:R-:W-:Y:S05]  /*29a40*/  BRA `(.L_x_576) ;  /* 0xfffffff000287947 */ /* 0x000fea000383ffff */
.L_x_557:
[----:B-1----:R1:W2:Y:S02]  /*29a50*/  SYNCS.PHASECHK.TRANS64.TRYWAIT P1, [R16+URZ+0x20], R11 ;  /* 0x0000200b100075a7 */ /* 0x0022a4000802017f */
[----:B--2---:R-:W-:Y:S05]  /*29a60*/  @!P1 NANOSLEEP.SYNCS 0x989680 ;  /* 0x009896800000995d */ /* 0x004fea0003900000 */
[----:B------:R-:W2:Y:S02]  /*29a70*/  @!P1 SYNCS.PHASECHK.TRANS64 P1, [R16+URZ+0x20], R11 ;  /* 0x0000200b100095a7 */ /* 0x000ea4000802007f */
[----:B--2---:R-:W-:Y:S05]  /*29a80*/  @!P1 BRA `(.L_x_557) ;  /* 0xfffffffc00f09947 */ /* 0x004fea000383ffff */
[----:B------:R-:W-:Y:S05]  /*29a90*/  BRA `(.L_x_577) ;  /* 0xfffffff0005c7947 */ /* 0x000fea000383ffff */
.L_x_566:
[----:B------:R-:W-:Y:S01]  /*29aa0*/  BSSY B0, `(.L_x_578) ;  /* 0x0000006000007945 */ /* 0x000fe20003800000 */
[----:B------:R-:W-:-:S07]  /*29ab0*/  IMAD.MOV.U32 R2, RZ, RZ, -0x1 ;  /* 0xffffffffff027424 */ /* 0x000fce00078e00ff */
[----:B------:R-:W-:Y:S05]  /*29ac0*/  WARPSYNC.COLLECTIVE R2, `(.L_x_579) ;  /* 0x00000000020c7348 */ /* 0x000fea0003c00000 */
[----:B------:R-:W-:Y:S02]  /*29ad0*/  ELECT P1, UR62, PT ;  /* 0x00000000003e782f */ /* 0x000fe40003820000 */
[----:B------:R-:W-:Y:S01]  /*29ae0*/  MOV R2, UR62 ;  /* 0x0000003e00027c02 */ /* 0x000fe20008000f00 */
[----:B------:R-:W-:Y:S10]  /*29af0*/  ENDCOLLECTIVE ;  /* 0x000000000000791b */ /* 0x000ff40003800000 */
.L_x_579:
[----:B------:R-:W-:Y:S05]  /*29b00*/  BSYNC B0 ;  /* 0x0000000000007941 */ /* 0x000fea0003800000 */
.L_x_578:
[----:B------:R-:W-:Y:S01]  /*29b10*/  PLOP3.LUT P0, PT, P1, PT, PT, 0x80, 0x0 ;  /* 0x000000000000781c */ /* 0x000fe20000f0f070 */
[----:B------:R-:W-:-:S12]  /*29b20*/  BRA `(.L_x_580) ;  /* 0xfffffff800b87947 */ /* 0x000fd8000383ffff */
.L_x_570:
[----:B0-----:R0:W1:Y:S02]  /*29b30*/  SYNCS.PHASECHK.TRANS64.TRYWAIT P0, [R5+URZ], R2 ;  /* 0x00000002050075a7 */ /* 0x001064000800017f */
[----:B-1----:R-:W-:Y:S05]  /*29b40*/  @!P0 NANOSLEEP.SYNCS 0x989680 ;  /* 0x009896800000895d */ /* 0x002fea0003900000 */
[----:B------:R-:W1:Y:S02]  /*29b50*/  @!P0 SYNCS.PHASECHK.TRANS64 P0, [R5+URZ], R2 ;  /* 0x00000002050085a7 */ /* 0x000e64000800007f */
[----:B-1----:R-:W-:Y:S05]  /*29b60*/  @!P0 BRA `(.L_x_570) ;  /* 0xfffffffc00f08947 */ /* 0x002fea000383ffff */
[----:B------:R-:W-:Y:S05]  /*29b70*/  BRA `(.L_x_581) ;  /* 0xfffffff800e07947 */ /* 0x000fea000383ffff */
.L_x_571:
[----:B0-----:R0:W1:Y:S02]  /*29b80*/  SYNCS.PHASECHK.TRANS64.TRYWAIT P0, [R7+URZ], R0 ;  /* 0x00000000070075a7 */ /* 0x001064000800017f */
[----:B-1----:R-:W-:Y:S05]  /*29b90*/  @!P0 NANOSLEEP.SYNCS 0x989680 ;  /* 0x009896800000895d */ /* 0x002fea0003900000 */
[----:B------:R-:W1:Y:S02]  /*29ba0*/  @!P0 SYNCS.PHASECHK.TRANS64 P0, [R7+URZ], R0 ;  /* 0x00000000070085a7 */ /* 0x000e64000800007f */
[----:B-1----:R-:W-:Y:S05]  /*29bb0*/  @!P0 BRA `(.L_x_571) ;  /* 0xfffffffc00f08947 */ /* 0x002fea000383ffff */
[----:B------:R-:W-:Y:S05]  /*29bc0*/  BRA `(.L_x_582) ;  /* 0xfffffff800f07947 */ /* 0x000fea000383ffff */
.L_x_572:
[----:B0-----:R0:W1:Y:S02]  /*29bd0*/  SYNCS.PHASECHK.TRANS64.TRYWAIT P0, [R7+URZ], R0 ;  /* 0x00000000070075a7 */ /* 0x001064000800017f */
[----:B-1----:R-:W-:Y:S05]  /*29be0*/  @!P0 NANOSLEEP.SYNCS 0x989680 ;  /* 0x009896800000895d */ /* 0x002fea0003900000 */
[----:B------:R-:W1:Y:S02]  /*29bf0*/  @!P0 SYNCS.PHASECHK.TRANS64 P0, [R7+URZ], R0 ;  /* 0x00000000070085a7 */ /* 0x000e64000800007f */
[----:B-1----:R-:W-:Y:S05]  /*29c00*/  @!P0 BRA `(.L_x_572) ;  /* 0xfffffffc00f08947 */ /* 0x002fea000383ffff */
[----:B------:R-:W-:Y:S05]  /*29c10*/  BRA `(.L_x_583) ;  /* 0xfffffffc00007947 */ /* 0x000fea000383ffff */
.L_x_584:
[----:B------:R-:W-:-:S00]  /*29c20*/  BRA `(.L_x_584) ;  /* 0xfffffffc00fc7947 */ /* 0x000fc0000383ffff */
[----:B------:R-:W-:-:S00]  /*29c30*/  NOP ;  /* 0x0000000000007918 */ /* 0x000fc00000000000 */
        /* <DEDUP_REMOVED lines=12> */
.L_x_585:


//--------------------- .nv.shared._ZN7cutlass13device_kernelINS_4gemm6kernel13GemmUniversalIN4cute5tupleIJiiiiEEENS1_10collective13CollectiveMmaINS1_37MainloopSm90TmaGmmaWarpSpecializedFP8ILi4ENS5_IJNS4_1CILi1EEESB_SB_EEENS1_35KernelTmaWarpSpecializedCooperativeEEENS5_IJNSA_ILi256EEESF_NSA_ILi128EEEEEENS_12float_e4m3_tENS5_IJlSB_lEEESI_SJ_NS4_8TiledMMAINS4_8MMA_AtomIJNS4_4SM904GMMA31MMA_64x256x32_F32E4M3E4M3_SS_TNILNSN_7ScaleInE1ELSP_1EEEEEENS4_6LayoutINS5_IJNSA_ILi2EEESB_SB_EEENS5_IJSB_NSA_ILi0EEESV_EEEEENS5_IJNS4_10UnderscoreESY_SY_EEEEENS4_13SM90_TMA_LOADENS4_14ComposedLayoutINS4_7SwizzleILi3ELi4ELi3EEENS4_18smem_ptr_flag_bitsILi8EEENSS_INS5_IJNSA_ILi8EEESG_EEENS5_IJSG_SB_EEEEEEEvNS4_8identityES11_S1B_vS1C_EENS_8epilogue10collective6detail29Sm90TmaWarpSpecializedAdapterINS1F_15DefaultEpilogueISI_SJ_SJ_NS1E_6thread17LinearCombinationISI_Li1EffLNS1J_9ScaleType4KindE0ELNS_15FloatRoundStyleE2ESI_EENS1_15EpilogueDefaultEEEEEvvEEEEvNT_6ParamsE --------------------------
	.section	.nv.shared._ZN7cutlass13device_kernelINS_4gemm6kernel13GemmUniversalIN4cute5tupleIJiiiiEEENS1_10collective13CollectiveMmaINS1_37MainloopSm90TmaGmmaWarpSpecializedFP8ILi4ENS5_IJNS4_1CILi1EEESB_SB_EEENS1_35KernelTmaWarpSpecializedCooperativeEEENS5_IJNSA_ILi256EEESF_NSA_ILi128EEEEEENS_12float_e4m3_tENS5_IJlSB_lEEESI_SJ_NS4_8TiledMMAINS4_8MMA_AtomIJNS4_4SM904GMMA31MMA_64x256x32_F32E4M3E4M3_SS_TNILNSN_7ScaleInE1ELSP_1EEEEEENS4_6LayoutINS5_IJNSA_ILi2EEESB_SB_EEENS5_IJSB_NSA_ILi0EEESV_EEEEENS5_IJNS4_10UnderscoreESY_SY_EEEEENS4_13SM90_TMA_LOADENS4_14ComposedLayoutINS4_7SwizzleILi3ELi4ELi3EEENS4_18smem_ptr_flag_bitsILi8EEENSS_INS5_IJNSA_ILi8EEESG_EEENS5_IJSG_SB_EEEEEEEvNS4_8identityES11_S1B_vS1C_EENS_8epilogue10collective6detail29Sm90TmaWarpSpecializedAdapterINS1F_15DefaultEpilogueISI_SJ_SJ_NS1E_6thread17LinearCombinationISI_Li1EffLNS1J_9ScaleType4KindE0ELNS_15FloatRoundStyleE2ESI_EENS1_15EpilogueDefaultEEEEEvvEEEEvNT_6ParamsE,"aw",@nobits
	.sectionflags	@""
	.align	16
	.zero		1024


//--------------------- .nv.shared.reserved.0     --------------------------
	.section	.nv.shared.reserved.0,"aw",@nobits
	.weak		__nv_reservedSMEM_offset_0_alias
	.size		__nv_reservedSMEM_offset_0_alias, 0, 0
	.other		__nv_reservedSMEM_offset_0_alias,@"STO_CUDA_RESERVED_SHARED STV_DEFAULT"
__nv_reservedSMEM_offset_0_alias:
	.zero		0


//--------------------- .nv.global                --------------------------
	.section	.nv.global,"aw",@nobits
.nv.global:
	.type		_ZN40_INTERNAL_2465bc81_4_k_cu_39e0cc29_283574cute1_E,@object
	.size		_ZN40_INTERNAL_2465bc81_4_k_cu_39e0cc29_283574cute1_E,(_ZN40_INTERNAL_2465bc81_4_k_cu_39e0cc29_283574cuda3std3__45__cpo6cbeginE - _ZN40_INTERNAL_2465bc81_4_k_cu_39e0cc29_283574cute1_E)
_ZN40_INTERNAL_2465bc81_4_k_cu_39e0cc29_283574cute1_E:
	.zero		1
	.type		_ZN40_INTERNAL_2465bc81_4_k_cu_39e0cc29_283574cuda3std3__45__cpo6cbeginE,@object
	.size		_ZN40_INTERNAL_2465bc81_4_k_cu_39e0cc29_283574cuda3std3__45__cpo6cbeginE,(_ZN40_INTERNAL_2465bc81_4_k_cu_39e0cc29_283574cuda3std3__48in_placeE - _ZN40_INTERNAL_2465bc81_4_k_cu_39e0cc29_283574cuda3std3__45__cpo6cbeginE)
_ZN40_INTERNAL_2465bc81_4_k_cu_39e0cc29_283574cuda3std3__45__cpo6cbeginE:
	.zero		1
	.type		_ZN40_INTERNAL_2465bc81_4_k_cu_39e0cc29_283574cuda3std3__48in_placeE,@object
	.size		_ZN40_INTERNAL_2465bc81_4_k_cu_39e0cc29_283574cuda3std3__48in_placeE,(_ZN40_INTERNAL_2465bc81_4_k_cu_39e0cc29_283574cuda3std6ranges3__45__cpo9iter_moveE - _ZN40_INTERNAL_2465bc81_4_k_cu_39e0cc29_283574cuda3std3__48in_placeE)
_ZN40_INTERNAL_2465bc81_4_k_cu_39e0cc29_283574cuda3std3__48in_placeE:
	.zero		1
	.type		_ZN40_INTERNAL_2465bc81_4_k_cu_39e0cc29_283574cuda3std6ranges3__45__cpo9iter_moveE,@object
	.size		_ZN40_INTERNAL_2465bc81_4_k_cu_39e0cc29_283574cuda3std6ranges3__45__cpo9iter_moveE,(_ZN40_INTERNAL_2465bc81_4_k_cu_39e0cc29_283574cuda3std3__45__cpo5beginE - _ZN40_INTERNAL_2465bc81_4_k_cu_39e0cc29_283574cuda3std6ranges3__45__cpo9iter_moveE)
_ZN40_INTERNAL_2465bc81_4_k_cu_39e0cc29_283574cuda3std6ranges3__45__cpo9iter_moveE:
	.zero		1
	.type		_ZN40_INTERNAL_2465bc81_4_k_cu_39e0cc29_283574cuda3std3__45__cpo5beginE,@object
	.size		_ZN40_INTERNAL_2465bc81_4_k_cu_39e0cc29_283574cuda3std3__45__cpo5beginE,(_ZN40_INTERNAL_2465bc81_4_k_cu_39e0cc29_283574cuda3std3__442_GLOBAL__N__2465bc81_4_k_cu_39e0cc29_283576ignoreE - _ZN40_INTERNAL_2465bc81_4_k_cu_39e0cc29_283574cuda3std3__45__cpo5beginE)
_ZN40_INTERNAL_2465bc81_4_k_cu_39e0cc29_283574cuda3std3__45__cpo5beginE:
	.zero		1
	.type		_ZN40_INTERNAL_2465bc81_4_k_cu_39e0cc29_283574cuda3std3__442_GLOBAL__N__2465bc81_4_k_cu_39e0cc29_283576ignoreE,@object
	.size		_ZN40_INTERNAL_2465bc81_4_k_cu_39e0cc29_283574cuda3std3__442_GLOBAL__N__2465bc81_4_k_cu_39e0cc29_283576ignoreE,(_ZN40_INTERNAL_2465bc81_4_k_cu_39e0cc29_283574cute7productE - _ZN40_INTERNAL_2465bc81_4_k_cu_39e0cc29_283574cuda3std3__442_GLOBAL__N__2465bc81_4_k_cu_39e0cc29_283576ignoreE)
_ZN40_INTERNAL_2465bc81_4_k_cu_39e0cc29_283574cuda3std3__442_GLOBAL__N__2465bc81_4_k_cu_39e0cc29_283576ignoreE:
	.zero		1
	.type		_ZN40_INTERNAL_2465bc81_4_k_cu_39e0cc29_283574cute7productE,@object
	.size		_ZN40_INTERNAL_2465bc81_4_k_cu_39e0cc29_283574cute7productE,(_ZN40_INTERNAL_2465bc81_4_k_cu_39e0cc29_283574cuda3std3__45__cpo3endE - _ZN40_INTERNAL_2465bc81_4_k_cu_39e0cc29_283574cute7productE)
_ZN40_INTERNAL_2465bc81_4_k_cu_39e0cc29_283574cute7productE:
	.zero		1
	.type		_ZN40_INTERNAL_2465bc81_4_k_cu_39e0cc29_283574cuda3std3__45__cpo3endE,@object
	.size		_ZN40_INTERNAL_2465bc81_4_k_cu_39e0cc29_283574cuda3std3__45__cpo3endE,(_ZN40_INTERNAL_2465bc81_4_k_cu_39e0cc29_283574cuda3std3__419piecewise_constructE - _ZN40_INTERNAL_2465bc81_4_k_cu_39e0cc29_283574cuda3std3__45__cpo3endE)
_ZN40_INTERNAL_2465bc81_4_k_cu_39e0cc29_283574cuda3std3__45__cpo3endE:
	.zero		1
	.type		_ZN40_INTERNAL_2465bc81_4_k_cu_39e0cc29_283574cuda3std3__419piecewise_constructE,@object
	.size		_ZN40_INTERNAL_2465bc81_4_k_cu_39e0cc29_283574cuda3std3__419piecewise_constructE,(_ZN40_INTERNAL_2465bc81_4_k_cu_39e0cc29_283574cuda3std3__45__cpo4cendE - _ZN40_INTERNAL_2465bc81_4_k_cu_39e0cc29_283574cuda3std3__419piecewise_constructE)
_ZN40_INTERNAL_2465bc81_4_k_cu_39e0cc29_283574cuda3std3__419piecewise_constructE:
	.zero		1
	.type		_ZN40_INTERNAL_2465bc81_4_k_cu_39e0cc29_283574cuda3std3__45__cpo4cendE,@object
	.size		_ZN40_INTERNAL_2465bc81_4_k_cu_39e0cc29_283574cuda3std3__45__cpo4cendE,(_ZN40_INTERNAL_2465bc81_4_k_cu_39e0cc29_283574cuda3std6ranges3__45__cpo4swapE - _ZN40_INTERNAL_2465bc81_4_k_cu_39e0cc29_283574cuda3std3__45__cpo4cendE)
_ZN40_INTERNAL_2465bc81_4_k_cu_39e0cc29_283574cuda3std3__45__cpo4cendE:
	.zero		1
	.type		_ZN40_INTERNAL_2465bc81_4_k_cu_39e0cc29_283574cuda3std6ranges3__45__cpo4swapE,@object
	.size		_ZN40_INTERNAL_2465bc81_4_k_cu_39e0cc29_283574cuda3std6ranges3__45__cpo4swapE,(.L_7 - _ZN40_INTERNAL_2465bc81_4_k_cu_39e0cc29_283574cuda3std6ranges3__45__cpo4swapE)
_ZN40_INTERNAL_2465bc81_4_k_cu_39e0cc29_283574cuda3std6ranges3__45__cpo4swapE:
	.zero		1
.L_7:


//--------------------- .nv.constant0._ZN7cutlass13device_kernelINS_4gemm6kernel13GemmUniversalIN4cute5tupleIJiiiiEEENS1_10collective13CollectiveMmaINS1_37MainloopSm90TmaGmmaWarpSpecializedFP8ILi4ENS5_IJNS4_1CILi1EEESB_SB_EEENS1_35KernelTmaWarpSpecializedCooperativeEEENS5_IJNSA_ILi256EEESF_NSA_ILi128EEEEEENS_12float_e4m3_tENS5_IJlSB_lEEESI_SJ_NS4_8TiledMMAINS4_8MMA_AtomIJNS4_4SM904GMMA31MMA_64x256x32_F32E4M3E4M3_SS_TNILNSN_7ScaleInE1ELSP_1EEEEEENS4_6LayoutINS5_IJNSA_ILi2EEESB_SB_EEENS5_IJSB_NSA_ILi0EEESV_EEEEENS5_IJNS4_10UnderscoreESY_SY_EEEEENS4_13SM90_TMA_LOADENS4_14ComposedLayoutINS4_7SwizzleILi3ELi4ELi3EEENS4_18smem_ptr_flag_bitsILi8EEENSS_INS5_IJNSA_ILi8EEESG_EEENS5_IJSG_SB_EEEEEEEvNS4_8identityES11_S1B_vS1C_EENS_8epilogue10collective6detail29Sm90TmaWarpSpecializedAdapterINS1F_15DefaultEpilogueISI_SJ_SJ_NS1E_6thread17LinearCombinationISI_Li1EffLNS1J_9ScaleType4KindE0ELNS_15FloatRoundStyleE2ESI_EENS1_15EpilogueDefaultEEEEEvvEEEEvNT_6ParamsE --------------------------
	.section	.nv.constant0._ZN7cutlass13device_kernelINS_4gemm6kernel13GemmUniversalIN4cute5tupleIJiiiiEEENS1_10collective13CollectiveMmaINS1_37MainloopSm90TmaGmmaWarpSpecializedFP8ILi4ENS5_IJNS4_1CILi1EEESB_SB_EEENS1_35KernelTmaWarpSpecializedCooperativeEEENS5_IJNSA_ILi256EEESF_NSA_ILi128EEEEEENS_12float_e4m3_tENS5_IJlSB_lEEESI_SJ_NS4_8TiledMMAINS4_8MMA_AtomIJNS4_4SM904GMMA31MMA_64x256x32_F32E4M3E4M3_SS_TNILNSN_7ScaleInE1ELSP_1EEEEEENS4_6LayoutINS5_IJNSA_ILi2EEESB_SB_EEENS5_IJSB_NSA_ILi0EEESV_EEEEENS5_IJNS4_10UnderscoreESY_SY_EEEEENS4_13SM90_TMA_LOADENS4_14ComposedLayoutINS4_7SwizzleILi3ELi4ELi3EEENS4_18smem_ptr_flag_bitsILi8EEENSS_INS5_IJNSA_ILi8EEESG_EEENS5_IJSG_SB_EEEEEEEvNS4_8identityES11_S1B_vS1C_EENS_8epilogue10collective6detail29Sm90TmaWarpSpecializedAdapterINS1F_15DefaultEpilogueISI_SJ_SJ_NS1E_6thread17LinearCombinationISI_Li1EffLNS1J_9ScaleType4KindE0ELNS_15FloatRoundStyleE2ESI_EENS1_15EpilogueDefaultEEEEEvvEEEEvNT_6ParamsE,"a",@progbits
	.sectionflags	@""
	.align	4
.nv.constant0._ZN7cutlass13device_kernelINS_4gemm6kernel13GemmUniversalIN4cute5tupleIJiiiiEEENS1_10collective13CollectiveMmaINS1_37MainloopSm90TmaGmmaWarpSpecializedFP8ILi4ENS5_IJNS4_1CILi1EEESB_SB_EEENS1_35KernelTmaWarpSpecializedCooperativeEEENS5_IJNSA_ILi256EEESF_NSA_ILi128EEEEEENS_12float_e4m3_tENS5_IJlSB_lEEESI_SJ_NS4_8TiledMMAINS4_8MMA_AtomIJNS4_4SM904GMMA31MMA_64x256x32_F32E4M3E4M3_SS_TNILNSN_7ScaleInE1ELSP_1EEEEEENS4_6LayoutINS5_IJNSA_ILi2EEESB_SB_EEENS5_IJSB_NSA_ILi0EEESV_EEEEENS5_IJNS4_10UnderscoreESY_SY_EEEEENS4_13SM90_TMA_LOADENS4_14ComposedLayoutINS4_7SwizzleILi3ELi4ELi3EEENS4_18smem_ptr_flag_bitsILi8EEENSS_INS5_IJNSA_ILi8EEESG_EEENS5_IJSG_SB_EEEEEEEvNS4_8identityES11_S1B_vS1C_EENS_8epilogue10collective6detail29Sm90TmaWarpSpecializedAdapterINS1F_15DefaultEpilogueISI_SJ_SJ_NS1E_6thread17LinearCombinationISI_Li1EffLNS1J_9ScaleType4KindE0ELNS_15FloatRoundStyleE2ESI_EENS1_15EpilogueDefaultEEEEEvvEEEEvNT_6ParamsE:
	.zero		1664


//--------------------- SYMBOLS --------------------------

	.type		.nv.reservedSmem.offset0,@object
	.size		.nv.reservedSmem.offset0,0x4
